//
// Generated by NVIDIA NVVM Compiler
//
// Compiler Build ID: CL-36424714
// Cuda compilation tools, release 13.0, V13.0.88
// Based on NVVM 20.0.0
//

.version 9.0
.target sm_100
.address_size 64

	// .globl	_Z22rmsnorm_twoPassAlgo_e8I6__half7__half2EvP6float4PKS2_S5_iif
.shared .align 4 .b8 _ZZ14blockReduceSumIfLi1EET_PS0_E6shared[132];
// _ZZ22rmsnorm_twoPassAlgo_e8I6__half7__half2EvP6float4PKS2_S5_iifE6s_mean has been demoted
// _ZZ22rmsnorm_twoPassAlgo_e8I13__nv_bfloat1614__nv_bfloat162EvP6float4PKS2_S5_iifE6s_mean has been demoted

.visible .entry _Z22rmsnorm_twoPassAlgo_e8I6__half7__half2EvP6float4PKS2_S5_iif(
	.param .u64 .ptr .align 1 _Z22rmsnorm_twoPassAlgo_e8I6__half7__half2EvP6float4PKS2_S5_iif_param_0,
	.param .u64 .ptr .align 1 _Z22rmsnorm_twoPassAlgo_e8I6__half7__half2EvP6float4PKS2_S5_iif_param_1,
	.param .u64 .ptr .align 1 _Z22rmsnorm_twoPassAlgo_e8I6__half7__half2EvP6float4PKS2_S5_iif_param_2,
	.param .u32 _Z22rmsnorm_twoPassAlgo_e8I6__half7__half2EvP6float4PKS2_S5_iif_param_3,
	.param .u32 _Z22rmsnorm_twoPassAlgo_e8I6__half7__half2EvP6float4PKS2_S5_iif_param_4,
	.param .f32 _Z22rmsnorm_twoPassAlgo_e8I6__half7__half2EvP6float4PKS2_S5_iif_param_5
)
{
	.reg .pred 	%p<25>;
	.reg .b16 	%rs<113>;
	.reg .b32 	%r<151>;
	.reg .b32 	%f<285>;
	.reg .b64 	%rd<47>;
	// demoted variable
	.shared .align 4 .f32 _ZZ22rmsnorm_twoPassAlgo_e8I6__half7__half2EvP6float4PKS2_S5_iifE6s_mean;
	ld.param.u64 	%rd10, [_Z22rmsnorm_twoPassAlgo_e8I6__half7__half2EvP6float4PKS2_S5_iif_param_0];
	ld.param.u64 	%rd11, [_Z22rmsnorm_twoPassAlgo_e8I6__half7__half2EvP6float4PKS2_S5_iif_param_1];
	ld.param.u64 	%rd12, [_Z22rmsnorm_twoPassAlgo_e8I6__half7__half2EvP6float4PKS2_S5_iif_param_2];
	ld.param.u32 	%r33, [_Z22rmsnorm_twoPassAlgo_e8I6__half7__half2EvP6float4PKS2_S5_iif_param_4];
	ld.param.f32 	%f13, [_Z22rmsnorm_twoPassAlgo_e8I6__half7__half2EvP6float4PKS2_S5_iif_param_5];
	cvta.to.global.u64 	%rd1, %rd10;
	cvta.to.global.u64 	%rd2, %rd12;
	cvta.to.global.u64 	%rd3, %rd11;
	mov.u32 	%r34, %ctaid.x;
	mov.u32 	%r150, %tid.x;
	mov.u32 	%r2, %ntid.x;
	shr.s32 	%r35, %r33, 31;
	shr.u32 	%r36, %r35, 29;
	add.s32 	%r37, %r33, %r36;
	shr.s32 	%r3, %r37, 3;
	mul.lo.s32 	%r38, %r3, %r34;
	cvt.s64.s32 	%rd4, %r38;
	mul.wide.s32 	%rd13, %r38, 16;
	add.s64 	%rd5, %rd3, %rd13;
	setp.ge.s32 	%p1, %r150, %r3;
	mov.f32 	%f283, 0f00000000;
	@%p1 bra 	$L__BB0_7;
	add.s32 	%r39, %r150, %r2;
	max.u32 	%r40, %r3, %r39;
	setp.lt.u32 	%p2, %r39, %r3;
	selp.u32 	%r41, 1, 0, %p2;
	add.s32 	%r42, %r39, %r41;
	sub.s32 	%r43, %r40, %r42;
	div.u32 	%r44, %r43, %r2;
	add.s32 	%r4, %r44, %r41;
	and.b32  	%r45, %r4, 3;
	setp.eq.s32 	%p3, %r45, 3;
	mov.f32 	%f283, 0f00000000;
	mov.u32 	%r143, %r150;
	@%p3 bra 	$L__BB0_4;
	shl.b64 	%rd14, %rd4, 4;
	mul.wide.u32 	%rd15, %r150, 16;
	add.s64 	%rd16, %rd14, %rd15;
	add.s64 	%rd46, %rd3, %rd16;
	mul.wide.u32 	%rd7, %r2, 16;
	add.s32 	%r46, %r4, 1;
	and.b32  	%r47, %r46, 3;
	neg.s32 	%r141, %r47;
	mov.f32 	%f283, 0f00000000;
	mov.u32 	%r143, %r150;
$L__BB0_3:
	.pragma "nounroll";
	ld.global.nc.v4.f32 	{%f26, %f27, %f28, %f29}, [%rd46];
	mov.b32 	%r48, %f26;
	mov.b32 	{%rs1, %rs2}, %r48;
	// begin inline asm
	{  cvt.f32.f16 %f18, %rs1;}

	// end inline asm
	// begin inline asm
	{  cvt.f32.f16 %f19, %rs2;}

	// end inline asm
	mul.f32 	%f30, %f19, %f19;
	fma.rn.f32 	%f31, %f18, %f18, %f30;
	mov.b32 	%r49, %f27;
	mov.b32 	{%rs3, %rs4}, %r49;
	// begin inline asm
	{  cvt.f32.f16 %f20, %rs3;}

	// end inline asm
	fma.rn.f32 	%f32, %f20, %f20, %f31;
	// begin inline asm
	{  cvt.f32.f16 %f21, %rs4;}

	// end inline asm
	fma.rn.f32 	%f33, %f21, %f21, %f32;
	mov.b32 	%r50, %f28;
	mov.b32 	{%rs5, %rs6}, %r50;
	// begin inline asm
	{  cvt.f32.f16 %f22, %rs5;}

	// end inline asm
	fma.rn.f32 	%f34, %f22, %f22, %f33;
	// begin inline asm
	{  cvt.f32.f16 %f23, %rs6;}

	// end inline asm
	fma.rn.f32 	%f35, %f23, %f23, %f34;
	mov.b32 	%r51, %f29;
	mov.b32 	{%rs7, %rs8}, %r51;
	// begin inline asm
	{  cvt.f32.f16 %f24, %rs7;}

	// end inline asm
	fma.rn.f32 	%f36, %f24, %f24, %f35;
	// begin inline asm
	{  cvt.f32.f16 %f25, %rs8;}

	// end inline asm
	fma.rn.f32 	%f37, %f25, %f25, %f36;
	add.f32 	%f283, %f283, %f37;
	add.s32 	%r143, %r143, %r2;
	add.s64 	%rd46, %rd46, %rd7;
	add.s32 	%r141, %r141, 1;
	setp.ne.s32 	%p4, %r141, 0;
	@%p4 bra 	$L__BB0_3;
$L__BB0_4:
	setp.lt.u32 	%p5, %r4, 3;
	@%p5 bra 	$L__BB0_7;
	shl.b32 	%r52, %r2, 1;
	add.s32 	%r146, %r143, %r52;
	shl.b32 	%r12, %r2, 2;
	mad.lo.s32 	%r145, %r2, 3, %r143;
	add.s32 	%r144, %r2, %r143;
$L__BB0_6:
	mul.wide.u32 	%rd17, %r143, 16;
	add.s64 	%rd18, %rd5, %rd17;
	ld.global.nc.v4.f32 	{%f70, %f71, %f72, %f73}, [%rd18];
	mov.b32 	%r53, %f70;
	mov.b32 	{%rs9, %rs10}, %r53;
	// begin inline asm
	{  cvt.f32.f16 %f38, %rs9;}

	// end inline asm
	// begin inline asm
	{  cvt.f32.f16 %f39, %rs10;}

	// end inline asm
	mul.f32 	%f74, %f39, %f39;
	fma.rn.f32 	%f75, %f38, %f38, %f74;
	mov.b32 	%r54, %f71;
	mov.b32 	{%rs11, %rs12}, %r54;
	// begin inline asm
	{  cvt.f32.f16 %f40, %rs11;}

	// end inline asm
	fma.rn.f32 	%f76, %f40, %f40, %f75;
	// begin inline asm
	{  cvt.f32.f16 %f41, %rs12;}

	// end inline asm
	fma.rn.f32 	%f77, %f41, %f41, %f76;
	mov.b32 	%r55, %f72;
	mov.b32 	{%rs13, %rs14}, %r55;
	// begin inline asm
	{  cvt.f32.f16 %f42, %rs13;}

	// end inline asm
	fma.rn.f32 	%f78, %f42, %f42, %f77;
	// begin inline asm
	{  cvt.f32.f16 %f43, %rs14;}

	// end inline asm
	fma.rn.f32 	%f79, %f43, %f43, %f78;
	mov.b32 	%r56, %f73;
	mov.b32 	{%rs15, %rs16}, %r56;
	// begin inline asm
	{  cvt.f32.f16 %f44, %rs15;}

	// end inline asm
	fma.rn.f32 	%f80, %f44, %f44, %f79;
	// begin inline asm
	{  cvt.f32.f16 %f45, %rs16;}

	// end inline asm
	fma.rn.f32 	%f81, %f45, %f45, %f80;
	add.f32 	%f82, %f283, %f81;
	add.s32 	%r57, %r143, %r2;
	mul.wide.u32 	%rd19, %r144, 16;
	add.s64 	%rd20, %rd5, %rd19;
	ld.global.nc.v4.f32 	{%f83, %f84, %f85, %f86}, [%rd20];
	mov.b32 	%r58, %f83;
	mov.b32 	{%rs17, %rs18}, %r58;
	// begin inline asm
	{  cvt.f32.f16 %f46, %rs17;}

	// end inline asm
	// begin inline asm
	{  cvt.f32.f16 %f47, %rs18;}

	// end inline asm
	mul.f32 	%f87, %f47, %f47;
	fma.rn.f32 	%f88, %f46, %f46, %f87;
	mov.b32 	%r59, %f84;
	mov.b32 	{%rs19, %rs20}, %r59;
	// begin inline asm
	{  cvt.f32.f16 %f48, %rs19;}

	// end inline asm
	fma.rn.f32 	%f89, %f48, %f48, %f88;
	// begin inline asm
	{  cvt.f32.f16 %f49, %rs20;}

	// end inline asm
	fma.rn.f32 	%f90, %f49, %f49, %f89;
	mov.b32 	%r60, %f85;
	mov.b32 	{%rs21, %rs22}, %r60;
	// begin inline asm
	{  cvt.f32.f16 %f50, %rs21;}

	// end inline asm
	fma.rn.f32 	%f91, %f50, %f50, %f90;
	// begin inline asm
	{  cvt.f32.f16 %f51, %rs22;}

	// end inline asm
	fma.rn.f32 	%f92, %f51, %f51, %f91;
	mov.b32 	%r61, %f86;
	mov.b32 	{%rs23, %rs24}, %r61;
	// begin inline asm
	{  cvt.f32.f16 %f52, %rs23;}

	// end inline asm
	fma.rn.f32 	%f93, %f52, %f52, %f92;
	// begin inline asm
	{  cvt.f32.f16 %f53, %rs24;}

	// end inline asm
	fma.rn.f32 	%f94, %f53, %f53, %f93;
	add.f32 	%f95, %f82, %f94;
	add.s32 	%r62, %r57, %r2;
	mul.wide.u32 	%rd21, %r146, 16;
	add.s64 	%rd22, %rd5, %rd21;
	ld.global.nc.v4.f32 	{%f96, %f97, %f98, %f99}, [%rd22];
	mov.b32 	%r63, %f96;
	mov.b32 	{%rs25, %rs26}, %r63;
	// begin inline asm
	{  cvt.f32.f16 %f54, %rs25;}

	// end inline asm
	// begin inline asm
	{  cvt.f32.f16 %f55, %rs26;}

	// end inline asm
	mul.f32 	%f100, %f55, %f55;
	fma.rn.f32 	%f101, %f54, %f54, %f100;
	mov.b32 	%r64, %f97;
	mov.b32 	{%rs27, %rs28}, %r64;
	// begin inline asm
	{  cvt.f32.f16 %f56, %rs27;}

	// end inline asm
	fma.rn.f32 	%f102, %f56, %f56, %f101;
	// begin inline asm
	{  cvt.f32.f16 %f57, %rs28;}

	// end inline asm
	fma.rn.f32 	%f103, %f57, %f57, %f102;
	mov.b32 	%r65, %f98;
	mov.b32 	{%rs29, %rs30}, %r65;
	// begin inline asm
	{  cvt.f32.f16 %f58, %rs29;}

	// end inline asm
	fma.rn.f32 	%f104, %f58, %f58, %f103;
	// begin inline asm
	{  cvt.f32.f16 %f59, %rs30;}

	// end inline asm
	fma.rn.f32 	%f105, %f59, %f59, %f104;
	mov.b32 	%r66, %f99;
	mov.b32 	{%rs31, %rs32}, %r66;
	// begin inline asm
	{  cvt.f32.f16 %f60, %rs31;}

	// end inline asm
	fma.rn.f32 	%f106, %f60, %f60, %f105;
	// begin inline asm
	{  cvt.f32.f16 %f61, %rs32;}

	// end inline asm
	fma.rn.f32 	%f107, %f61, %f61, %f106;
	add.f32 	%f108, %f95, %f107;
	add.s32 	%r67, %r62, %r2;
	mul.wide.u32 	%rd23, %r145, 16;
	add.s64 	%rd24, %rd5, %rd23;
	ld.global.nc.v4.f32 	{%f109, %f110, %f111, %f112}, [%rd24];
	mov.b32 	%r68, %f109;
	mov.b32 	{%rs33, %rs34}, %r68;
	// begin inline asm
	{  cvt.f32.f16 %f62, %rs33;}

	// end inline asm
	// begin inline asm
	{  cvt.f32.f16 %f63, %rs34;}

	// end inline asm
	mul.f32 	%f113, %f63, %f63;
	fma.rn.f32 	%f114, %f62, %f62, %f113;
	mov.b32 	%r69, %f110;
	mov.b32 	{%rs35, %rs36}, %r69;
	// begin inline asm
	{  cvt.f32.f16 %f64, %rs35;}

	// end inline asm
	fma.rn.f32 	%f115, %f64, %f64, %f114;
	// begin inline asm
	{  cvt.f32.f16 %f65, %rs36;}

	// end inline asm
	fma.rn.f32 	%f116, %f65, %f65, %f115;
	mov.b32 	%r70, %f111;
	mov.b32 	{%rs37, %rs38}, %r70;
	// begin inline asm
	{  cvt.f32.f16 %f66, %rs37;}

	// end inline asm
	fma.rn.f32 	%f117, %f66, %f66, %f116;
	// begin inline asm
	{  cvt.f32.f16 %f67, %rs38;}

	// end inline asm
	fma.rn.f32 	%f118, %f67, %f67, %f117;
	mov.b32 	%r71, %f112;
	mov.b32 	{%rs39, %rs40}, %r71;
	// begin inline asm
	{  cvt.f32.f16 %f68, %rs39;}

	// end inline asm
	fma.rn.f32 	%f119, %f68, %f68, %f118;
	// begin inline asm
	{  cvt.f32.f16 %f69, %rs40;}

	// end inline asm
	fma.rn.f32 	%f120, %f69, %f69, %f119;
	add.f32 	%f283, %f108, %f120;
	add.s32 	%r143, %r67, %r2;
	add.s32 	%r146, %r146, %r12;
	add.s32 	%r145, %r145, %r12;
	add.s32 	%r144, %r144, %r12;
	setp.lt.s32 	%p6, %r143, %r3;
	@%p6 bra 	$L__BB0_6;
$L__BB0_7:
	and.b32  	%r23, %r150, 31;
	mov.b32 	%r72, %f283;
	shfl.sync.bfly.b32	%r73|%p7, %r72, 16, 31, -1;
	mov.b32 	%f121, %r73;
	add.f32 	%f122, %f283, %f121;
	mov.b32 	%r74, %f122;
	shfl.sync.bfly.b32	%r75|%p8, %r74, 8, 31, -1;
	mov.b32 	%f123, %r75;
	add.f32 	%f124, %f122, %f123;
	mov.b32 	%r76, %f124;
	shfl.sync.bfly.b32	%r77|%p9, %r76, 4, 31, -1;
	mov.b32 	%f125, %r77;
	add.f32 	%f126, %f124, %f125;
	mov.b32 	%r78, %f126;
	shfl.sync.bfly.b32	%r79|%p10, %r78, 2, 31, -1;
	mov.b32 	%f127, %r79;
	add.f32 	%f128, %f126, %f127;
	mov.b32 	%r80, %f128;
	shfl.sync.bfly.b32	%r81|%p11, %r80, 1, 31, -1;
	mov.b32 	%f129, %r81;
	add.f32 	%f8, %f128, %f129;
	setp.ne.s32 	%p12, %r23, 0;
	@%p12 bra 	$L__BB0_9;
	shr.u32 	%r82, %r150, 3;
	mov.u32 	%r83, _ZZ14blockReduceSumIfLi1EET_PS0_E6shared;
	add.s32 	%r84, %r83, %r82;
	st.shared.f32 	[%r84], %f8;
$L__BB0_9:
	bar.sync 	0;
	cvt.rn.f32.u32 	%f131, %r150;
	cvt.rn.f32.u32 	%f132, %r2;
	mul.f32 	%f133, %f132, 0f3D000000;
	setp.leu.f32 	%p13, %f133, %f131;
	mov.f32 	%f284, 0f00000000;
	@%p13 bra 	$L__BB0_11;
	shl.b32 	%r85, %r23, 2;
	mov.u32 	%r86, _ZZ14blockReduceSumIfLi1EET_PS0_E6shared;
	add.s32 	%r87, %r86, %r85;
	ld.shared.f32 	%f284, [%r87];
$L__BB0_11:
	mov.b32 	%r88, %f284;
	shfl.sync.bfly.b32	%r89|%p14, %r88, 16, 31, -1;
	mov.b32 	%f134, %r89;
	add.f32 	%f135, %f284, %f134;
	mov.b32 	%r90, %f135;
	shfl.sync.bfly.b32	%r91|%p15, %r90, 8, 31, -1;
	mov.b32 	%f136, %r91;
	add.f32 	%f137, %f135, %f136;
	mov.b32 	%r92, %f137;
	shfl.sync.bfly.b32	%r93|%p16, %r92, 4, 31, -1;
	mov.b32 	%f138, %r93;
	add.f32 	%f139, %f137, %f138;
	mov.b32 	%r94, %f139;
	shfl.sync.bfly.b32	%r95|%p17, %r94, 2, 31, -1;
	mov.b32 	%f140, %r95;
	add.f32 	%f141, %f139, %f140;
	mov.b32 	%r96, %f141;
	shfl.sync.bfly.b32	%r97|%p18, %r96, 1, 31, -1;
	mov.b32 	%f142, %r97;
	add.f32 	%f11, %f141, %f142;
	setp.ne.s32 	%p19, %r150, 0;
	@%p19 bra 	$L__BB0_13;
	cvt.rn.f32.s32 	%f143, %r33;
	div.rn.f32 	%f144, %f11, %f143;
	add.f32 	%f145, %f13, %f144;
	rsqrt.approx.f32 	%f146, %f145;
	st.shared.f32 	[_ZZ22rmsnorm_twoPassAlgo_e8I6__half7__half2EvP6float4PKS2_S5_iifE6s_mean], %f146;
$L__BB0_13:
	setp.ge.s32 	%p20, %r150, %r3;
	bar.sync 	0;
	@%p20 bra 	$L__BB0_19;
	ld.shared.f32 	%f12, [_ZZ22rmsnorm_twoPassAlgo_e8I6__half7__half2EvP6float4PKS2_S5_iifE6s_mean];
	add.s32 	%r24, %r150, %r2;
	max.u32 	%r98, %r3, %r24;
	setp.lt.u32 	%p21, %r24, %r3;
	selp.u32 	%r99, 1, 0, %p21;
	add.s32 	%r100, %r24, %r99;
	sub.s32 	%r101, %r98, %r100;
	div.u32 	%r102, %r101, %r2;
	add.s32 	%r25, %r102, %r99;
	and.b32  	%r103, %r25, 1;
	setp.eq.b32 	%p22, %r103, 1;
	@%p22 bra 	$L__BB0_16;
	cvt.u64.u32 	%rd25, %r150;
	mul.wide.u32 	%rd26, %r150, 16;
	add.s64 	%rd27, %rd5, %rd26;
	ld.global.nc.v4.f32 	{%f171, %f172, %f173, %f174}, [%rd27];
	add.s64 	%rd28, %rd2, %rd26;
	ld.global.nc.v4.f32 	{%f175, %f176, %f177, %f178}, [%rd28];
	mov.b32 	%r104, %f171;
	mov.b32 	{%rs41, %rs44}, %r104;
	// begin inline asm
	{  cvt.f32.f16 %f147, %rs41;}

	// end inline asm
	mul.f32 	%f179, %f147, %f12;
	mov.b32 	%r105, %f175;
	mov.b32 	{%rs42, %rs45}, %r105;
	// begin inline asm
	{  cvt.f32.f16 %f148, %rs42;}

	// end inline asm
	mul.f32 	%f149, %f179, %f148;
	// begin inline asm
	{  cvt.rn.f16.f32 %rs43, %f149;}

	// end inline asm
	// begin inline asm
	{  cvt.f32.f16 %f150, %rs44;}

	// end inline asm
	mul.f32 	%f180, %f150, %f12;
	// begin inline asm
	{  cvt.f32.f16 %f151, %rs45;}

	// end inline asm
	mul.f32 	%f152, %f180, %f151;
	// begin inline asm
	{  cvt.rn.f16.f32 %rs46, %f152;}

	// end inline asm
	mov.b32 	%r106, %f172;
	mov.b32 	{%rs47, %rs50}, %r106;
	// begin inline asm
	{  cvt.f32.f16 %f153, %rs47;}

	// end inline asm
	mul.f32 	%f181, %f153, %f12;
	mov.b32 	%r107, %f176;
	mov.b32 	{%rs48, %rs51}, %r107;
	// begin inline asm
	{  cvt.f32.f16 %f154, %rs48;}

	// end inline asm
	mul.f32 	%f155, %f181, %f154;
	// begin inline asm
	{  cvt.rn.f16.f32 %rs49, %f155;}

	// end inline asm
	// begin inline asm
	{  cvt.f32.f16 %f156, %rs50;}

	// end inline asm
	mul.f32 	%f182, %f156, %f12;
	// begin inline asm
	{  cvt.f32.f16 %f157, %rs51;}

	// end inline asm
	mul.f32 	%f158, %f182, %f157;
	// begin inline asm
	{  cvt.rn.f16.f32 %rs52, %f158;}

	// end inline asm
	mov.b32 	%r108, %f173;
	mov.b32 	{%rs53, %rs56}, %r108;
	// begin inline asm
	{  cvt.f32.f16 %f159, %rs53;}

	// end inline asm
	mul.f32 	%f183, %f159, %f12;
	mov.b32 	%r109, %f177;
	mov.b32 	{%rs54, %rs57}, %r109;
	// begin inline asm
	{  cvt.f32.f16 %f160, %rs54;}

	// end inline asm
	mul.f32 	%f161, %f183, %f160;
	// begin inline asm
	{  cvt.rn.f16.f32 %rs55, %f161;}

	// end inline asm
	// begin inline asm
	{  cvt.f32.f16 %f162, %rs56;}

	// end inline asm
	mul.f32 	%f184, %f162, %f12;
	// begin inline asm
	{  cvt.f32.f16 %f163, %rs57;}

	// end inline asm
	mul.f32 	%f164, %f184, %f163;
	// begin inline asm
	{  cvt.rn.f16.f32 %rs58, %f164;}

	// end inline asm
	mov.b32 	%r110, %f174;
	mov.b32 	{%rs59, %rs62}, %r110;
	// begin inline asm
	{  cvt.f32.f16 %f165, %rs59;}

	// end inline asm
	mul.f32 	%f185, %f165, %f12;
	mov.b32 	%r111, %f178;
	mov.b32 	{%rs60, %rs63}, %r111;
	// begin inline asm
	{  cvt.f32.f16 %f166, %rs60;}

	// end inline asm
	mul.f32 	%f167, %f185, %f166;
	// begin inline asm
	{  cvt.rn.f16.f32 %rs61, %f167;}

	// end inline asm
	// begin inline asm
	{  cvt.f32.f16 %f168, %rs62;}

	// end inline asm
	mul.f32 	%f186, %f168, %f12;
	// begin inline asm
	{  cvt.f32.f16 %f169, %rs63;}

	// end inline asm
	mul.f32 	%f170, %f186, %f169;
	// begin inline asm
	{  cvt.rn.f16.f32 %rs64, %f170;}

	// end inline asm
	add.s64 	%rd29, %rd25, %rd4;
	shl.b64 	%rd30, %rd29, 4;
	add.s64 	%rd31, %rd1, %rd30;
	mov.b32 	%r112, {%rs61, %rs64};
	mov.b32 	%f187, %r112;
	mov.b32 	%r113, {%rs55, %rs58};
	mov.b32 	%f188, %r113;
	mov.b32 	%r114, {%rs49, %rs52};
	mov.b32 	%f189, %r114;
	mov.b32 	%r115, {%rs43, %rs46};
	mov.b32 	%f190, %r115;
	st.global.v4.f32 	[%rd31], {%f190, %f189, %f188, %f187};
	mov.u32 	%r150, %r24;
$L__BB0_16:
	setp.eq.s32 	%p23, %r25, 0;
	@%p23 bra 	$L__BB0_19;
	add.s32 	%r149, %r2, %r150;
	shl.b32 	%r28, %r2, 1;
$L__BB0_18:
	cvt.u64.u32 	%rd32, %r150;
	mul.wide.u32 	%rd33, %r150, 16;
	add.s64 	%rd34, %rd5, %rd33;
	ld.global.nc.v4.f32 	{%f239, %f240, %f241, %f242}, [%rd34];
	add.s64 	%rd35, %rd2, %rd33;
	ld.global.nc.v4.f32 	{%f243, %f244, %f245, %f246}, [%rd35];
	mov.b32 	%r116, %f239;
	mov.b32 	{%rs65, %rs68}, %r116;
	// begin inline asm
	{  cvt.f32.f16 %f191, %rs65;}

	// end inline asm
	mul.f32 	%f247, %f191, %f12;
	mov.b32 	%r117, %f243;
	mov.b32 	{%rs66, %rs69}, %r117;
	// begin inline asm
	{  cvt.f32.f16 %f192, %rs66;}

	// end inline asm
	mul.f32 	%f193, %f247, %f192;
	// begin inline asm
	{  cvt.rn.f16.f32 %rs67, %f193;}

	// end inline asm
	// begin inline asm
	{  cvt.f32.f16 %f194, %rs68;}

	// end inline asm
	mul.f32 	%f248, %f194, %f12;
	// begin inline asm
	{  cvt.f32.f16 %f195, %rs69;}

	// end inline asm
	mul.f32 	%f196, %f248, %f195;
	// begin inline asm
	{  cvt.rn.f16.f32 %rs70, %f196;}

	// end inline asm
	mov.b32 	%r118, %f240;
	mov.b32 	{%rs71, %rs74}, %r118;
	// begin inline asm
	{  cvt.f32.f16 %f197, %rs71;}

	// end inline asm
	mul.f32 	%f249, %f197, %f12;
	mov.b32 	%r119, %f244;
	mov.b32 	{%rs72, %rs75}, %r119;
	// begin inline asm
	{  cvt.f32.f16 %f198, %rs72;}

	// end inline asm
	mul.f32 	%f199, %f249, %f198;
	// begin inline asm
	{  cvt.rn.f16.f32 %rs73, %f199;}

	// end inline asm
	// begin inline asm
	{  cvt.f32.f16 %f200, %rs74;}

	// end inline asm
	mul.f32 	%f250, %f200, %f12;
	// begin inline asm
	{  cvt.f32.f16 %f201, %rs75;}

	// end inline asm
	mul.f32 	%f202, %f250, %f201;
	// begin inline asm
	{  cvt.rn.f16.f32 %rs76, %f202;}

	// end inline asm
	mov.b32 	%r120, %f241;
	mov.b32 	{%rs77, %rs80}, %r120;
	// begin inline asm
	{  cvt.f32.f16 %f203, %rs77;}

	// end inline asm
	mul.f32 	%f251, %f203, %f12;
	mov.b32 	%r121, %f245;
	mov.b32 	{%rs78, %rs81}, %r121;
	// begin inline asm
	{  cvt.f32.f16 %f204, %rs78;}

	// end inline asm
	mul.f32 	%f205, %f251, %f204;
	// begin inline asm
	{  cvt.rn.f16.f32 %rs79, %f205;}

	// end inline asm
	// begin inline asm
	{  cvt.f32.f16 %f206, %rs80;}

	// end inline asm
	mul.f32 	%f252, %f206, %f12;
	// begin inline asm
	{  cvt.f32.f16 %f207, %rs81;}

	// end inline asm
	mul.f32 	%f208, %f252, %f207;
	// begin inline asm
	{  cvt.rn.f16.f32 %rs82, %f208;}

	// end inline asm
	mov.b32 	%r122, %f242;
	mov.b32 	{%rs83, %rs86}, %r122;
	// begin inline asm
	{  cvt.f32.f16 %f209, %rs83;}

	// end inline asm
	mul.f32 	%f253, %f209, %f12;
	mov.b32 	%r123, %f246;
	mov.b32 	{%rs84, %rs87}, %r123;
	// begin inline asm
	{  cvt.f32.f16 %f210, %rs84;}

	// end inline asm
	mul.f32 	%f211, %f253, %f210;
	// begin inline asm
	{  cvt.rn.f16.f32 %rs85, %f211;}

	// end inline asm
	// begin inline asm
	{  cvt.f32.f16 %f212, %rs86;}

	// end inline asm
	mul.f32 	%f254, %f212, %f12;
	// begin inline asm
	{  cvt.f32.f16 %f213, %rs87;}

	// end inline asm
	mul.f32 	%f214, %f254, %f213;
	// begin inline asm
	{  cvt.rn.f16.f32 %rs88, %f214;}

	// end inline asm
	add.s64 	%rd36, %rd32, %rd4;
	shl.b64 	%rd37, %rd36, 4;
	add.s64 	%rd38, %rd1, %rd37;
	mov.b32 	%r124, {%rs85, %rs88};
	mov.b32 	%f255, %r124;
	mov.b32 	%r125, {%rs79, %rs82};
	mov.b32 	%f256, %r125;
	mov.b32 	%r126, {%rs73, %rs76};
	mov.b32 	%f257, %r126;
	mov.b32 	%r127, {%rs67, %rs70};
	mov.b32 	%f258, %r127;
	st.global.v4.f32 	[%rd38], {%f258, %f257, %f256, %f255};
	add.s32 	%r128, %r150, %r2;
	cvt.u64.u32 	%rd39, %r149;
	mul.wide.u32 	%rd40, %r149, 16;
	add.s64 	%rd41, %rd5, %rd40;
	ld.global.nc.v4.f32 	{%f259, %f260, %f261, %f262}, [%rd41];
	add.s64 	%rd42, %rd2, %rd40;
	ld.global.nc.v4.f32 	{%f263, %f264, %f265, %f266}, [%rd42];
	mov.b32 	%r129, %f259;
	mov.b32 	{%rs89, %rs92}, %r129;
	// begin inline asm
	{  cvt.f32.f16 %f215, %rs89;}

	// end inline asm
	mul.f32 	%f267, %f215, %f12;
	mov.b32 	%r130, %f263;
	mov.b32 	{%rs90, %rs93}, %r130;
	// begin inline asm
	{  cvt.f32.f16 %f216, %rs90;}

	// end inline asm
	mul.f32 	%f217, %f267, %f216;
	// begin inline asm
	{  cvt.rn.f16.f32 %rs91, %f217;}

	// end inline asm
	// begin inline asm
	{  cvt.f32.f16 %f218, %rs92;}

	// end inline asm
	mul.f32 	%f268, %f218, %f12;
	// begin inline asm
	{  cvt.f32.f16 %f219, %rs93;}

	// end inline asm
	mul.f32 	%f220, %f268, %f219;
	// begin inline asm
	{  cvt.rn.f16.f32 %rs94, %f220;}

	// end inline asm
	mov.b32 	%r131, %f260;
	mov.b32 	{%rs95, %rs98}, %r131;
	// begin inline asm
	{  cvt.f32.f16 %f221, %rs95;}

	// end inline asm
	mul.f32 	%f269, %f221, %f12;
	mov.b32 	%r132, %f264;
	mov.b32 	{%rs96, %rs99}, %r132;
	// begin inline asm
	{  cvt.f32.f16 %f222, %rs96;}

	// end inline asm
	mul.f32 	%f223, %f269, %f222;
	// begin inline asm
	{  cvt.rn.f16.f32 %rs97, %f223;}

	// end inline asm
	// begin inline asm
	{  cvt.f32.f16 %f224, %rs98;}

	// end inline asm
	mul.f32 	%f270, %f224, %f12;
	// begin inline asm
	{  cvt.f32.f16 %f225, %rs99;}

	// end inline asm
	mul.f32 	%f226, %f270, %f225;
	// begin inline asm
	{  cvt.rn.f16.f32 %rs100, %f226;}

	// end inline asm
	mov.b32 	%r133, %f261;
	mov.b32 	{%rs101, %rs104}, %r133;
	// begin inline asm
	{  cvt.f32.f16 %f227, %rs101;}

	// end inline asm
	mul.f32 	%f271, %f227, %f12;
	mov.b32 	%r134, %f265;
	mov.b32 	{%rs102, %rs105}, %r134;
	// begin inline asm
	{  cvt.f32.f16 %f228, %rs102;}

	// end inline asm
	mul.f32 	%f229, %f271, %f228;
	// begin inline asm
	{  cvt.rn.f16.f32 %rs103, %f229;}

	// end inline asm
	// begin inline asm
	{  cvt.f32.f16 %f230, %rs104;}

	// end inline asm
	mul.f32 	%f272, %f230, %f12;
	// begin inline asm
	{  cvt.f32.f16 %f231, %rs105;}

	// end inline asm
	mul.f32 	%f232, %f272, %f231;
	// begin inline asm
	{  cvt.rn.f16.f32 %rs106, %f232;}

	// end inline asm
	mov.b32 	%r135, %f262;
	mov.b32 	{%rs107, %rs110}, %r135;
	// begin inline asm
	{  cvt.f32.f16 %f233, %rs107;}

	// end inline asm
	mul.f32 	%f273, %f233, %f12;
	mov.b32 	%r136, %f266;
	mov.b32 	{%rs108, %rs111}, %r136;
	// begin inline asm
	{  cvt.f32.f16 %f234, %rs108;}

	// end inline asm
	mul.f32 	%f235, %f273, %f234;
	// begin inline asm
	{  cvt.rn.f16.f32 %rs109, %f235;}

	// end inline asm
	// begin inline asm
	{  cvt.f32.f16 %f236, %rs110;}

	// end inline asm
	mul.f32 	%f274, %f236, %f12;
	// begin inline asm
	{  cvt.f32.f16 %f237, %rs111;}

	// end inline asm
	mul.f32 	%f238, %f274, %f237;
	// begin inline asm
	{  cvt.rn.f16.f32 %rs112, %f238;}

	// end inline asm
	add.s64 	%rd43, %rd39, %rd4;
	shl.b64 	%rd44, %rd43, 4;
	add.s64 	%rd45, %rd1, %rd44;
	mov.b32 	%r137, {%rs109, %rs112};
	mov.b32 	%f275, %r137;
	mov.b32 	%r138, {%rs103, %rs106};
	mov.b32 	%f276, %r138;
	mov.b32 	%r139, {%rs97, %rs100};
	mov.b32 	%f277, %r139;
	mov.b32 	%r140, {%rs91, %rs94};
	mov.b32 	%f278, %r140;
	st.global.v4.f32 	[%rd45], {%f278, %f277, %f276, %f275};
	add.s32 	%r150, %r128, %r2;
	add.s32 	%r149, %r149, %r28;
	setp.lt.s32 	%p24, %r150, %r3;
	@%p24 bra 	$L__BB0_18;
$L__BB0_19:
	ret;

}
	// .globl	_Z22rmsnorm_twoPassAlgo_e8I13__nv_bfloat1614__nv_bfloat162EvP6float4PKS2_S5_iif
.visible .entry _Z22rmsnorm_twoPassAlgo_e8I13__nv_bfloat1614__nv_bfloat162EvP6float4PKS2_S5_iif(
	.param .u64 .ptr .align 1 _Z22rmsnorm_twoPassAlgo_e8I13__nv_bfloat1614__nv_bfloat162EvP6float4PKS2_S5_iif_param_0,
	.param .u64 .ptr .align 1 _Z22rmsnorm_twoPassAlgo_e8I13__nv_bfloat1614__nv_bfloat162EvP6float4PKS2_S5_iif_param_1,
	.param .u64 .ptr .align 1 _Z22rmsnorm_twoPassAlgo_e8I13__nv_bfloat1614__nv_bfloat162EvP6float4PKS2_S5_iif_param_2,
	.param .u32 _Z22rmsnorm_twoPassAlgo_e8I13__nv_bfloat1614__nv_bfloat162EvP6float4PKS2_S5_iif_param_3,
	.param .u32 _Z22rmsnorm_twoPassAlgo_e8I13__nv_bfloat1614__nv_bfloat162EvP6float4PKS2_S5_iif_param_4,
	.param .f32 _Z22rmsnorm_twoPassAlgo_e8I13__nv_bfloat1614__nv_bfloat162EvP6float4PKS2_S5_iif_param_5
)
{
	.reg .pred 	%p<25>;
	.reg .b16 	%rs<113>;
	.reg .b32 	%r<151>;
	.reg .b32 	%f<285>;
	.reg .b64 	%rd<47>;
	// demoted variable
	.shared .align 4 .f32 _ZZ22rmsnorm_twoPassAlgo_e8I13__nv_bfloat1614__nv_bfloat162EvP6float4PKS2_S5_iifE6s_mean;
	ld.param.u64 	%rd10, [_Z22rmsnorm_twoPassAlgo_e8I13__nv_bfloat1614__nv_bfloat162EvP6float4PKS2_S5_iif_param_0];
	ld.param.u64 	%rd11, [_Z22rmsnorm_twoPassAlgo_e8I13__nv_bfloat1614__nv_bfloat162EvP6float4PKS2_S5_iif_param_1];
	ld.param.u64 	%rd12, [_Z22rmsnorm_twoPassAlgo_e8I13__nv_bfloat1614__nv_bfloat162EvP6float4PKS2_S5_iif_param_2];
	ld.param.u32 	%r33, [_Z22rmsnorm_twoPassAlgo_e8I13__nv_bfloat1614__nv_bfloat162EvP6float4PKS2_S5_iif_param_4];
	ld.param.f32 	%f13, [_Z22rmsnorm_twoPassAlgo_e8I13__nv_bfloat1614__nv_bfloat162EvP6float4PKS2_S5_iif_param_5];
	cvta.to.global.u64 	%rd1, %rd10;
	cvta.to.global.u64 	%rd2, %rd12;
	cvta.to.global.u64 	%rd3, %rd11;
	mov.u32 	%r34, %ctaid.x;
	mov.u32 	%r150, %tid.x;
	mov.u32 	%r2, %ntid.x;
	shr.s32 	%r35, %r33, 31;
	shr.u32 	%r36, %r35, 29;
	add.s32 	%r37, %r33, %r36;
	shr.s32 	%r3, %r37, 3;
	mul.lo.s32 	%r38, %r3, %r34;
	cvt.s64.s32 	%rd4, %r38;
	mul.wide.s32 	%rd13, %r38, 16;
	add.s64 	%rd5, %rd3, %rd13;
	setp.ge.s32 	%p1, %r150, %r3;
	mov.f32 	%f283, 0f00000000;
	@%p1 bra 	$L__BB1_7;
	add.s32 	%r39, %r150, %r2;
	max.u32 	%r40, %r3, %r39;
	setp.lt.u32 	%p2, %r39, %r3;
	selp.u32 	%r41, 1, 0, %p2;
	add.s32 	%r42, %r39, %r41;
	sub.s32 	%r43, %r40, %r42;
	div.u32 	%r44, %r43, %r2;
	add.s32 	%r4, %r44, %r41;
	and.b32  	%r45, %r4, 3;
	setp.eq.s32 	%p3, %r45, 3;
	mov.f32 	%f283, 0f00000000;
	mov.u32 	%r143, %r150;
	@%p3 bra 	$L__BB1_4;
	shl.b64 	%rd14, %rd4, 4;
	mul.wide.u32 	%rd15, %r150, 16;
	add.s64 	%rd16, %rd14, %rd15;
	add.s64 	%rd46, %rd3, %rd16;
	mul.wide.u32 	%rd7, %r2, 16;
	add.s32 	%r46, %r4, 1;
	and.b32  	%r47, %r46, 3;
	neg.s32 	%r141, %r47;
	mov.f32 	%f283, 0f00000000;
	mov.u32 	%r143, %r150;
$L__BB1_3:
	.pragma "nounroll";
	ld.global.nc.v4.f32 	{%f26, %f27, %f28, %f29}, [%rd46];
	mov.b32 	%r48, %f26;
	mov.b32 	{%rs1, %rs2}, %r48;
	// begin inline asm
	{ cvt.f32.bf16 %f18, %rs1;}

	// end inline asm
	// begin inline asm
	{ cvt.f32.bf16 %f19, %rs2;}

	// end inline asm
	mul.f32 	%f30, %f19, %f19;
	fma.rn.f32 	%f31, %f18, %f18, %f30;
	mov.b32 	%r49, %f27;
	mov.b32 	{%rs3, %rs4}, %r49;
	// begin inline asm
	{ cvt.f32.bf16 %f20, %rs3;}

	// end inline asm
	fma.rn.f32 	%f32, %f20, %f20, %f31;
	// begin inline asm
	{ cvt.f32.bf16 %f21, %rs4;}

	// end inline asm
	fma.rn.f32 	%f33, %f21, %f21, %f32;
	mov.b32 	%r50, %f28;
	mov.b32 	{%rs5, %rs6}, %r50;
	// begin inline asm
	{ cvt.f32.bf16 %f22, %rs5;}

	// end inline asm
	fma.rn.f32 	%f34, %f22, %f22, %f33;
	// begin inline asm
	{ cvt.f32.bf16 %f23, %rs6;}

	// end inline asm
	fma.rn.f32 	%f35, %f23, %f23, %f34;
	mov.b32 	%r51, %f29;
	mov.b32 	{%rs7, %rs8}, %r51;
	// begin inline asm
	{ cvt.f32.bf16 %f24, %rs7;}

	// end inline asm
	fma.rn.f32 	%f36, %f24, %f24, %f35;
	// begin inline asm
	{ cvt.f32.bf16 %f25, %rs8;}

	// end inline asm
	fma.rn.f32 	%f37, %f25, %f25, %f36;
	add.f32 	%f283, %f283, %f37;
	add.s32 	%r143, %r143, %r2;
	add.s64 	%rd46, %rd46, %rd7;
	add.s32 	%r141, %r141, 1;
	setp.ne.s32 	%p4, %r141, 0;
	@%p4 bra 	$L__BB1_3;
$L__BB1_4:
	setp.lt.u32 	%p5, %r4, 3;
	@%p5 bra 	$L__BB1_7;
	shl.b32 	%r52, %r2, 1;
	add.s32 	%r146, %r143, %r52;
	shl.b32 	%r12, %r2, 2;
	mad.lo.s32 	%r145, %r2, 3, %r143;
	add.s32 	%r144, %r2, %r143;
$L__BB1_6:
	mul.wide.u32 	%rd17, %r143, 16;
	add.s64 	%rd18, %rd5, %rd17;
	ld.global.nc.v4.f32 	{%f70, %f71, %f72, %f73}, [%rd18];
	mov.b32 	%r53, %f70;
	mov.b32 	{%rs9, %rs10}, %r53;
	// begin inline asm
	{ cvt.f32.bf16 %f38, %rs9;}

	// end inline asm
	// begin inline asm
	{ cvt.f32.bf16 %f39, %rs10;}

	// end inline asm
	mul.f32 	%f74, %f39, %f39;
	fma.rn.f32 	%f75, %f38, %f38, %f74;
	mov.b32 	%r54, %f71;
	mov.b32 	{%rs11, %rs12}, %r54;
	// begin inline asm
	{ cvt.f32.bf16 %f40, %rs11;}

	// end inline asm
	fma.rn.f32 	%f76, %f40, %f40, %f75;
	// begin inline asm
	{ cvt.f32.bf16 %f41, %rs12;}

	// end inline asm
	fma.rn.f32 	%f77, %f41, %f41, %f76;
	mov.b32 	%r55, %f72;
	mov.b32 	{%rs13, %rs14}, %r55;
	// begin inline asm
	{ cvt.f32.bf16 %f42, %rs13;}

	// end inline asm
	fma.rn.f32 	%f78, %f42, %f42, %f77;
	// begin inline asm
	{ cvt.f32.bf16 %f43, %rs14;}

	// end inline asm
	fma.rn.f32 	%f79, %f43, %f43, %f78;
	mov.b32 	%r56, %f73;
	mov.b32 	{%rs15, %rs16}, %r56;
	// begin inline asm
	{ cvt.f32.bf16 %f44, %rs15;}

	// end inline asm
	fma.rn.f32 	%f80, %f44, %f44, %f79;
	// begin inline asm
	{ cvt.f32.bf16 %f45, %rs16;}

	// end inline asm
	fma.rn.f32 	%f81, %f45, %f45, %f80;
	add.f32 	%f82, %f283, %f81;
	add.s32 	%r57, %r143, %r2;
	mul.wide.u32 	%rd19, %r144, 16;
	add.s64 	%rd20, %rd5, %rd19;
	ld.global.nc.v4.f32 	{%f83, %f84, %f85, %f86}, [%rd20];
	mov.b32 	%r58, %f83;
	mov.b32 	{%rs17, %rs18}, %r58;
	// begin inline asm
	{ cvt.f32.bf16 %f46, %rs17;}

	// end inline asm
	// begin inline asm
	{ cvt.f32.bf16 %f47, %rs18;}

	// end inline asm
	mul.f32 	%f87, %f47, %f47;
	fma.rn.f32 	%f88, %f46, %f46, %f87;
	mov.b32 	%r59, %f84;
	mov.b32 	{%rs19, %rs20}, %r59;
	// begin inline asm
	{ cvt.f32.bf16 %f48, %rs19;}

	// end inline asm
	fma.rn.f32 	%f89, %f48, %f48, %f88;
	// begin inline asm
	{ cvt.f32.bf16 %f49, %rs20;}

	// end inline asm
	fma.rn.f32 	%f90, %f49, %f49, %f89;
	mov.b32 	%r60, %f85;
	mov.b32 	{%rs21, %rs22}, %r60;
	// begin inline asm
	{ cvt.f32.bf16 %f50, %rs21;}

	// end inline asm
	fma.rn.f32 	%f91, %f50, %f50, %f90;
	// begin inline asm
	{ cvt.f32.bf16 %f51, %rs22;}

	// end inline asm
	fma.rn.f32 	%f92, %f51, %f51, %f91;
	mov.b32 	%r61, %f86;
	mov.b32 	{%rs23, %rs24}, %r61;
	// begin inline asm
	{ cvt.f32.bf16 %f52, %rs23;}

	// end inline asm
	fma.rn.f32 	%f93, %f52, %f52, %f92;
	// begin inline asm
	{ cvt.f32.bf16 %f53, %rs24;}

	// end inline asm
	fma.rn.f32 	%f94, %f53, %f53, %f93;
	add.f32 	%f95, %f82, %f94;
	add.s32 	%r62, %r57, %r2;
	mul.wide.u32 	%rd21, %r146, 16;
	add.s64 	%rd22, %rd5, %rd21;
	ld.global.nc.v4.f32 	{%f96, %f97, %f98, %f99}, [%rd22];
	mov.b32 	%r63, %f96;
	mov.b32 	{%rs25, %rs26}, %r63;
	// begin inline asm
	{ cvt.f32.bf16 %f54, %rs25;}

	// end inline asm
	// begin inline asm
	{ cvt.f32.bf16 %f55, %rs26;}

	// end inline asm
	mul.f32 	%f100, %f55, %f55;
	fma.rn.f32 	%f101, %f54, %f54, %f100;
	mov.b32 	%r64, %f97;
	mov.b32 	{%rs27, %rs28}, %r64;
	// begin inline asm
	{ cvt.f32.bf16 %f56, %rs27;}

	// end inline asm
	fma.rn.f32 	%f102, %f56, %f56, %f101;
	// begin inline asm
	{ cvt.f32.bf16 %f57, %rs28;}

	// end inline asm
	fma.rn.f32 	%f103, %f57, %f57, %f102;
	mov.b32 	%r65, %f98;
	mov.b32 	{%rs29, %rs30}, %r65;
	// begin inline asm
	{ cvt.f32.bf16 %f58, %rs29;}

	// end inline asm
	fma.rn.f32 	%f104, %f58, %f58, %f103;
	// begin inline asm
	{ cvt.f32.bf16 %f59, %rs30;}

	// end inline asm
	fma.rn.f32 	%f105, %f59, %f59, %f104;
	mov.b32 	%r66, %f99;
	mov.b32 	{%rs31, %rs32}, %r66;
	// begin inline asm
	{ cvt.f32.bf16 %f60, %rs31;}

	// end inline asm
	fma.rn.f32 	%f106, %f60, %f60, %f105;
	// begin inline asm
	{ cvt.f32.bf16 %f61, %rs32;}

	// end inline asm
	fma.rn.f32 	%f107, %f61, %f61, %f106;
	add.f32 	%f108, %f95, %f107;
	add.s32 	%r67, %r62, %r2;
	mul.wide.u32 	%rd23, %r145, 16;
	add.s64 	%rd24, %rd5, %rd23;
	ld.global.nc.v4.f32 	{%f109, %f110, %f111, %f112}, [%rd24];
	mov.b32 	%r68, %f109;
	mov.b32 	{%rs33, %rs34}, %r68;
	// begin inline asm
	{ cvt.f32.bf16 %f62, %rs33;}

	// end inline asm
	// begin inline asm
	{ cvt.f32.bf16 %f63, %rs34;}

	// end inline asm
	mul.f32 	%f113, %f63, %f63;
	fma.rn.f32 	%f114, %f62, %f62, %f113;
	mov.b32 	%r69, %f110;
	mov.b32 	{%rs35, %rs36}, %r69;
	// begin inline asm
	{ cvt.f32.bf16 %f64, %rs35;}

	// end inline asm
	fma.rn.f32 	%f115, %f64, %f64, %f114;
	// begin inline asm
	{ cvt.f32.bf16 %f65, %rs36;}

	// end inline asm
	fma.rn.f32 	%f116, %f65, %f65, %f115;
	mov.b32 	%r70, %f111;
	mov.b32 	{%rs37, %rs38}, %r70;
	// begin inline asm
	{ cvt.f32.bf16 %f66, %rs37;}

	// end inline asm
	fma.rn.f32 	%f117, %f66, %f66, %f116;
	// begin inline asm
	{ cvt.f32.bf16 %f67, %rs38;}

	// end inline asm
	fma.rn.f32 	%f118, %f67, %f67, %f117;
	mov.b32 	%r71, %f112;
	mov.b32 	{%rs39, %rs40}, %r71;
	// begin inline asm
	{ cvt.f32.bf16 %f68, %rs39;}

	// end inline asm
	fma.rn.f32 	%f119, %f68, %f68, %f118;
	// begin inline asm
	{ cvt.f32.bf16 %f69, %rs40;}

	// end inline asm
	fma.rn.f32 	%f120, %f69, %f69, %f119;
	add.f32 	%f283, %f108, %f120;
	add.s32 	%r143, %r67, %r2;
	add.s32 	%r146, %r146, %r12;
	add.s32 	%r145, %r145, %r12;
	add.s32 	%r144, %r144, %r12;
	setp.lt.s32 	%p6, %r143, %r3;
	@%p6 bra 	$L__BB1_6;
$L__BB1_7:
	and.b32  	%r23, %r150, 31;
	mov.b32 	%r72, %f283;
	shfl.sync.bfly.b32	%r73|%p7, %r72, 16, 31, -1;
	mov.b32 	%f121, %r73;
	add.f32 	%f122, %f283, %f121;
	mov.b32 	%r74, %f122;
	shfl.sync.bfly.b32	%r75|%p8, %r74, 8, 31, -1;
	mov.b32 	%f123, %r75;
	add.f32 	%f124, %f122, %f123;
	mov.b32 	%r76, %f124;
	shfl.sync.bfly.b32	%r77|%p9, %r76, 4, 31, -1;
	mov.b32 	%f125, %r77;
	add.f32 	%f126, %f124, %f125;
	mov.b32 	%r78, %f126;
	shfl.sync.bfly.b32	%r79|%p10, %r78, 2, 31, -1;
	mov.b32 	%f127, %r79;
	add.f32 	%f128, %f126, %f127;
	mov.b32 	%r80, %f128;
	shfl.sync.bfly.b32	%r81|%p11, %r80, 1, 31, -1;
	mov.b32 	%f129, %r81;
	add.f32 	%f8, %f128, %f129;
	setp.ne.s32 	%p12, %r23, 0;
	@%p12 bra 	$L__BB1_9;
	shr.u32 	%r82, %r150, 3;
	mov.u32 	%r83, _ZZ14blockReduceSumIfLi1EET_PS0_E6shared;
	add.s32 	%r84, %r83, %r82;
	st.shared.f32 	[%r84], %f8;
$L__BB1_9:
	bar.sync 	0;
	cvt.rn.f32.u32 	%f131, %r150;
	cvt.rn.f32.u32 	%f132, %r2;
	mul.f32 	%f133, %f132, 0f3D000000;
	setp.leu.f32 	%p13, %f133, %f131;
	mov.f32 	%f284, 0f00000000;
	@%p13 bra 	$L__BB1_11;
	shl.b32 	%r85, %r23, 2;
	mov.u32 	%r86, _ZZ14blockReduceSumIfLi1EET_PS0_E6shared;
	add.s32 	%r87, %r86, %r85;
	ld.shared.f32 	%f284, [%r87];
$L__BB1_11:
	mov.b32 	%r88, %f284;
	shfl.sync.bfly.b32	%r89|%p14, %r88, 16, 31, -1;
	mov.b32 	%f134, %r89;
	add.f32 	%f135, %f284, %f134;
	mov.b32 	%r90, %f135;
	shfl.sync.bfly.b32	%r91|%p15, %r90, 8, 31, -1;
	mov.b32 	%f136, %r91;
	add.f32 	%f137, %f135, %f136;
	mov.b32 	%r92, %f137;
	shfl.sync.bfly.b32	%r93|%p16, %r92, 4, 31, -1;
	mov.b32 	%f138, %r93;
	add.f32 	%f139, %f137, %f138;
	mov.b32 	%r94, %f139;
	shfl.sync.bfly.b32	%r95|%p17, %r94, 2, 31, -1;
	mov.b32 	%f140, %r95;
	add.f32 	%f141, %f139, %f140;
	mov.b32 	%r96, %f141;
	shfl.sync.bfly.b32	%r97|%p18, %r96, 1, 31, -1;
	mov.b32 	%f142, %r97;
	add.f32 	%f11, %f141, %f142;
	setp.ne.s32 	%p19, %r150, 0;
	@%p19 bra 	$L__BB1_13;
	cvt.rn.f32.s32 	%f143, %r33;
	div.rn.f32 	%f144, %f11, %f143;
	add.f32 	%f145, %f13, %f144;
	rsqrt.approx.f32 	%f146, %f145;
	st.shared.f32 	[_ZZ22rmsnorm_twoPassAlgo_e8I13__nv_bfloat1614__nv_bfloat162EvP6float4PKS2_S5_iifE6s_mean], %f146;
$L__BB1_13:
	setp.ge.s32 	%p20, %r150, %r3;
	bar.sync 	0;
	@%p20 bra 	$L__BB1_19;
	ld.shared.f32 	%f12, [_ZZ22rmsnorm_twoPassAlgo_e8I13__nv_bfloat1614__nv_bfloat162EvP6float4PKS2_S5_iifE6s_mean];
	add.s32 	%r24, %r150, %r2;
	max.u32 	%r98, %r3, %r24;
	setp.lt.u32 	%p21, %r24, %r3;
	selp.u32 	%r99, 1, 0, %p21;
	add.s32 	%r100, %r24, %r99;
	sub.s32 	%r101, %r98, %r100;
	div.u32 	%r102, %r101, %r2;
	add.s32 	%r25, %r102, %r99;
	and.b32  	%r103, %r25, 1;
	setp.eq.b32 	%p22, %r103, 1;
	@%p22 bra 	$L__BB1_16;
	cvt.u64.u32 	%rd25, %r150;
	mul.wide.u32 	%rd26, %r150, 16;
	add.s64 	%rd27, %rd5, %rd26;
	ld.global.nc.v4.f32 	{%f171, %f172, %f173, %f174}, [%rd27];
	add.s64 	%rd28, %rd2, %rd26;
	ld.global.nc.v4.f32 	{%f175, %f176, %f177, %f178}, [%rd28];
	mov.b32 	%r104, %f171;
	mov.b32 	{%rs41, %rs44}, %r104;
	// begin inline asm
	{ cvt.f32.bf16 %f147, %rs41;}

	// end inline asm
	mul.f32 	%f179, %f147, %f12;
	mov.b32 	%r105, %f175;
	mov.b32 	{%rs42, %rs45}, %r105;
	// begin inline asm
	{ cvt.f32.bf16 %f148, %rs42;}

	// end inline asm
	mul.f32 	%f149, %f179, %f148;
	// begin inline asm
	{  cvt.rn.bf16.f32 %rs43, %f149;}

	// end inline asm
	// begin inline asm
	{ cvt.f32.bf16 %f150, %rs44;}

	// end inline asm
	mul.f32 	%f180, %f150, %f12;
	// begin inline asm
	{ cvt.f32.bf16 %f151, %rs45;}

	// end inline asm
	mul.f32 	%f152, %f180, %f151;
	// begin inline asm
	{  cvt.rn.bf16.f32 %rs46, %f152;}

	// end inline asm
	mov.b32 	%r106, %f172;
	mov.b32 	{%rs47, %rs50}, %r106;
	// begin inline asm
	{ cvt.f32.bf16 %f153, %rs47;}

	// end inline asm
	mul.f32 	%f181, %f153, %f12;
	mov.b32 	%r107, %f176;
	mov.b32 	{%rs48, %rs51}, %r107;
	// begin inline asm
	{ cvt.f32.bf16 %f154, %rs48;}

	// end inline asm
	mul.f32 	%f155, %f181, %f154;
	// begin inline asm
	{  cvt.rn.bf16.f32 %rs49, %f155;}

	// end inline asm
	// begin inline asm
	{ cvt.f32.bf16 %f156, %rs50;}

	// end inline asm
	mul.f32 	%f182, %f156, %f12;
	// begin inline asm
	{ cvt.f32.bf16 %f157, %rs51;}

	// end inline asm
	mul.f32 	%f158, %f182, %f157;
	// begin inline asm
	{  cvt.rn.bf16.f32 %rs52, %f158;}

	// end inline asm
	mov.b32 	%r108, %f173;
	mov.b32 	{%rs53, %rs56}, %r108;
	// begin inline asm
	{ cvt.f32.bf16 %f159, %rs53;}

	// end inline asm
	mul.f32 	%f183, %f159, %f12;
	mov.b32 	%r109, %f177;
	mov.b32 	{%rs54, %rs57}, %r109;
	// begin inline asm
	{ cvt.f32.bf16 %f160, %rs54;}

	// end inline asm
	mul.f32 	%f161, %f183, %f160;
	// begin inline asm
	{  cvt.rn.bf16.f32 %rs55, %f161;}

	// end inline asm
	// begin inline asm
	{ cvt.f32.bf16 %f162, %rs56;}

	// end inline asm
	mul.f32 	%f184, %f162, %f12;
	// begin inline asm
	{ cvt.f32.bf16 %f163, %rs57;}

	// end inline asm
	mul.f32 	%f164, %f184, %f163;
	// begin inline asm
	{  cvt.rn.bf16.f32 %rs58, %f164;}

	// end inline asm
	mov.b32 	%r110, %f174;
	mov.b32 	{%rs59, %rs62}, %r110;
	// begin inline asm
	{ cvt.f32.bf16 %f165, %rs59;}

	// end inline asm
	mul.f32 	%f185, %f165, %f12;
	mov.b32 	%r111, %f178;
	mov.b32 	{%rs60, %rs63}, %r111;
	// begin inline asm
	{ cvt.f32.bf16 %f166, %rs60;}

	// end inline asm
	mul.f32 	%f167, %f185, %f166;
	// begin inline asm
	{  cvt.rn.bf16.f32 %rs61, %f167;}

	// end inline asm
	// begin inline asm
	{ cvt.f32.bf16 %f168, %rs62;}

	// end inline asm
	mul.f32 	%f186, %f168, %f12;
	// begin inline asm
	{ cvt.f32.bf16 %f169, %rs63;}

	// end inline asm
	mul.f32 	%f170, %f186, %f169;
	// begin inline asm
	{  cvt.rn.bf16.f32 %rs64, %f170;}

	// end inline asm
	add.s64 	%rd29, %rd25, %rd4;
	shl.b64 	%rd30, %rd29, 4;
	add.s64 	%rd31, %rd1, %rd30;
	mov.b32 	%r112, {%rs61, %rs64};
	mov.b32 	%f187, %r112;
	mov.b32 	%r113, {%rs55, %rs58};
	mov.b32 	%f188, %r113;
	mov.b32 	%r114, {%rs49, %rs52};
	mov.b32 	%f189, %r114;
	mov.b32 	%r115, {%rs43, %rs46};
	mov.b32 	%f190, %r115;
	st.global.v4.f32 	[%rd31], {%f190, %f189, %f188, %f187};
	mov.u32 	%r150, %r24;
$L__BB1_16:
	setp.eq.s32 	%p23, %r25, 0;
	@%p23 bra 	$L__BB1_19;
	add.s32 	%r149, %r2, %r150;
	shl.b32 	%r28, %r2, 1;
$L__BB1_18:
	cvt.u64.u32 	%rd32, %r150;
	mul.wide.u32 	%rd33, %r150, 16;
	add.s64 	%rd34, %rd5, %rd33;
	ld.global.nc.v4.f32 	{%f239, %f240, %f241, %f242}, [%rd34];
	add.s64 	%rd35, %rd2, %rd33;
	ld.global.nc.v4.f32 	{%f243, %f244, %f245, %f246}, [%rd35];
	mov.b32 	%r116, %f239;
	mov.b32 	{%rs65, %rs68}, %r116;
	// begin inline asm
	{ cvt.f32.bf16 %f191, %rs65;}

	// end inline asm
	mul.f32 	%f247, %f191, %f12;
	mov.b32 	%r117, %f243;
	mov.b32 	{%rs66, %rs69}, %r117;
	// begin inline asm
	{ cvt.f32.bf16 %f192, %rs66;}

	// end inline asm
	mul.f32 	%f193, %f247, %f192;
	// begin inline asm
	{  cvt.rn.bf16.f32 %rs67, %f193;}

	// end inline asm
	// begin inline asm
	{ cvt.f32.bf16 %f194, %rs68;}

	// end inline asm
	mul.f32 	%f248, %f194, %f12;
	// begin inline asm
	{ cvt.f32.bf16 %f195, %rs69;}

	// end inline asm
	mul.f32 	%f196, %f248, %f195;
	// begin inline asm
	{  cvt.rn.bf16.f32 %rs70, %f196;}

	// end inline asm
	mov.b32 	%r118, %f240;
	mov.b32 	{%rs71, %rs74}, %r118;
	// begin inline asm
	{ cvt.f32.bf16 %f197, %rs71;}

	// end inline asm
	mul.f32 	%f249, %f197, %f12;
	mov.b32 	%r119, %f244;
	mov.b32 	{%rs72, %rs75}, %r119;
	// begin inline asm
	{ cvt.f32.bf16 %f198, %rs72;}

	// end inline asm
	mul.f32 	%f199, %f249, %f198;
	// begin inline asm
	{  cvt.rn.bf16.f32 %rs73, %f199;}

	// end inline asm
	// begin inline asm
	{ cvt.f32.bf16 %f200, %rs74;}

	// end inline asm
	mul.f32 	%f250, %f200, %f12;
	// begin inline asm
	{ cvt.f32.bf16 %f201, %rs75;}

	// end inline asm
	mul.f32 	%f202, %f250, %f201;
	// begin inline asm
	{  cvt.rn.bf16.f32 %rs76, %f202;}

	// end inline asm
	mov.b32 	%r120, %f241;
	mov.b32 	{%rs77, %rs80}, %r120;
	// begin inline asm
	{ cvt.f32.bf16 %f203, %rs77;}

	// end inline asm
	mul.f32 	%f251, %f203, %f12;
	mov.b32 	%r121, %f245;
	mov.b32 	{%rs78, %rs81}, %r121;
	// begin inline asm
	{ cvt.f32.bf16 %f204, %rs78;}

	// end inline asm
	mul.f32 	%f205, %f251, %f204;
	// begin inline asm
	{  cvt.rn.bf16.f32 %rs79, %f205;}

	// end inline asm
	// begin inline asm
	{ cvt.f32.bf16 %f206, %rs80;}

	// end inline asm
	mul.f32 	%f252, %f206, %f12;
	// begin inline asm
	{ cvt.f32.bf16 %f207, %rs81;}

	// end inline asm
	mul.f32 	%f208, %f252, %f207;
	// begin inline asm
	{  cvt.rn.bf16.f32 %rs82, %f208;}

	// end inline asm
	mov.b32 	%r122, %f242;
	mov.b32 	{%rs83, %rs86}, %r122;
	// begin inline asm
	{ cvt.f32.bf16 %f209, %rs83;}

	// end inline asm
	mul.f32 	%f253, %f209, %f12;
	mov.b32 	%r123, %f246;
	mov.b32 	{%rs84, %rs87}, %r123;
	// begin inline asm
	{ cvt.f32.bf16 %f210, %rs84;}

	// end inline asm
	mul.f32 	%f211, %f253, %f210;
	// begin inline asm
	{  cvt.rn.bf16.f32 %rs85, %f211;}

	// end inline asm
	// begin inline asm
	{ cvt.f32.bf16 %f212, %rs86;}

	// end inline asm
	mul.f32 	%f254, %f212, %f12;
	// begin inline asm
	{ cvt.f32.bf16 %f213, %rs87;}

	// end inline asm
	mul.f32 	%f214, %f254, %f213;
	// begin inline asm
	{  cvt.rn.bf16.f32 %rs88, %f214;}

	// end inline asm
	add.s64 	%rd36, %rd32, %rd4;
	shl.b64 	%rd37, %rd36, 4;
	add.s64 	%rd38, %rd1, %rd37;
	mov.b32 	%r124, {%rs85, %rs88};
	mov.b32 	%f255, %r124;
	mov.b32 	%r125, {%rs79, %rs82};
	mov.b32 	%f256, %r125;
	mov.b32 	%r126, {%rs73, %rs76};
	mov.b32 	%f257, %r126;
	mov.b32 	%r127, {%rs67, %rs70};
	mov.b32 	%f258, %r127;
	st.global.v4.f32 	[%rd38], {%f258, %f257, %f256, %f255};
	add.s32 	%r128, %r150, %r2;
	cvt.u64.u32 	%rd39, %r149;
	mul.wide.u32 	%rd40, %r149, 16;
	add.s64 	%rd41, %rd5, %rd40;
	ld.global.nc.v4.f32 	{%f259, %f260, %f261, %f262}, [%rd41];
	add.s64 	%rd42, %rd2, %rd40;
	ld.global.nc.v4.f32 	{%f263, %f264, %f265, %f266}, [%rd42];
	mov.b32 	%r129, %f259;
	mov.b32 	{%rs89, %rs92}, %r129;
	// begin inline asm
	{ cvt.f32.bf16 %f215, %rs89;}

	// end inline asm
	mul.f32 	%f267, %f215, %f12;
	mov.b32 	%r130, %f263;
	mov.b32 	{%rs90, %rs93}, %r130;
	// begin inline asm
	{ cvt.f32.bf16 %f216, %rs90;}

	// end inline asm
	mul.f32 	%f217, %f267, %f216;
	// begin inline asm
	{  cvt.rn.bf16.f32 %rs91, %f217;}

	// end inline asm
	// begin inline asm
	{ cvt.f32.bf16 %f218, %rs92;}

	// end inline asm
	mul.f32 	%f268, %f218, %f12;
	// begin inline asm
	{ cvt.f32.bf16 %f219, %rs93;}

	// end inline asm
	mul.f32 	%f220, %f268, %f219;
	// begin inline asm
	{  cvt.rn.bf16.f32 %rs94, %f220;}

	// end inline asm
	mov.b32 	%r131, %f260;
	mov.b32 	{%rs95, %rs98}, %r131;
	// begin inline asm
	{ cvt.f32.bf16 %f221, %rs95;}

	// end inline asm
	mul.f32 	%f269, %f221, %f12;
	mov.b32 	%r132, %f264;
	mov.b32 	{%rs96, %rs99}, %r132;
	// begin inline asm
	{ cvt.f32.bf16 %f222, %rs96;}

	// end inline asm
	mul.f32 	%f223, %f269, %f222;
	// begin inline asm
	{  cvt.rn.bf16.f32 %rs97, %f223;}

	// end inline asm
	// begin inline asm
	{ cvt.f32.bf16 %f224, %rs98;}

	// end inline asm
	mul.f32 	%f270, %f224, %f12;
	// begin inline asm
	{ cvt.f32.bf16 %f225, %rs99;}

	// end inline asm
	mul.f32 	%f226, %f270, %f225;
	// begin inline asm
	{  cvt.rn.bf16.f32 %rs100, %f226;}

	// end inline asm
	mov.b32 	%r133, %f261;
	mov.b32 	{%rs101, %rs104}, %r133;
	// begin inline asm
	{ cvt.f32.bf16 %f227, %rs101;}

	// end inline asm
	mul.f32 	%f271, %f227, %f12;
	mov.b32 	%r134, %f265;
	mov.b32 	{%rs102, %rs105}, %r134;
	// begin inline asm
	{ cvt.f32.bf16 %f228, %rs102;}

	// end inline asm
	mul.f32 	%f229, %f271, %f228;
	// begin inline asm
	{  cvt.rn.bf16.f32 %rs103, %f229;}

	// end inline asm
	// begin inline asm
	{ cvt.f32.bf16 %f230, %rs104;}

	// end inline asm
	mul.f32 	%f272, %f230, %f12;
	// begin inline asm
	{ cvt.f32.bf16 %f231, %rs105;}

	// end inline asm
	mul.f32 	%f232, %f272, %f231;
	// begin inline asm
	{  cvt.rn.bf16.f32 %rs106, %f232;}

	// end inline asm
	mov.b32 	%r135, %f262;
	mov.b32 	{%rs107, %rs110}, %r135;
	// begin inline asm
	{ cvt.f32.bf16 %f233, %rs107;}

	// end inline asm
	mul.f32 	%f273, %f233, %f12;
	mov.b32 	%r136, %f266;
	mov.b32 	{%rs108, %rs111}, %r136;
	// begin inline asm
	{ cvt.f32.bf16 %f234, %rs108;}

	// end inline asm
	mul.f32 	%f235, %f273, %f234;
	// begin inline asm
	{  cvt.rn.bf16.f32 %rs109, %f235;}

	// end inline asm
	// begin inline asm
	{ cvt.f32.bf16 %f236, %rs110;}

	// end inline asm
	mul.f32 	%f274, %f236, %f12;
	// begin inline asm
	{ cvt.f32.bf16 %f237, %rs111;}

	// end inline asm
	mul.f32 	%f238, %f274, %f237;
	// begin inline asm
	{  cvt.rn.bf16.f32 %rs112, %f238;}

	// end inline asm
	add.s64 	%rd43, %rd39, %rd4;
	shl.b64 	%rd44, %rd43, 4;
	add.s64 	%rd45, %rd1, %rd44;
	mov.b32 	%r137, {%rs109, %rs112};
	mov.b32 	%f275, %r137;
	mov.b32 	%r138, {%rs103, %rs106};
	mov.b32 	%f276, %r138;
	mov.b32 	%r139, {%rs97, %rs100};
	mov.b32 	%f277, %r139;
	mov.b32 	%r140, {%rs91, %rs94};
	mov.b32 	%f278, %r140;
	st.global.v4.f32 	[%rd45], {%f278, %f277, %f276, %f275};
	add.s32 	%r150, %r128, %r2;
	add.s32 	%r149, %r149, %r28;
	setp.lt.s32 	%p24, %r150, %r3;
	@%p24 bra 	$L__BB1_18;
$L__BB1_19:
	ret;

}


// ===== COMPILED SASS (sm_100) =====

	.target	sm_100

	.elftype	@"ET_EXEC"


//--------------------- .note.nv.tkinfo           --------------------------
	.section	.note.nv.tkinfo,"",@"SHT_NOTE"
	.sectionflags	@"SHF_NOTE_NV_TKINFO"
	.tkinfo
        /*0018*/ 	.word	0x00000002
        /*0030*/ 	.string	""
        /*0030*/ 	.string	"ptxas"
        /*0030*/ 	.string	"Cuda compilation tools, release 13.0, V13.0.88"
        /*0030*/ 	.string	"Build cuda_13.0.r13.0/compiler.36424714_0"
        /*0030*/ 	.string	"-arch sm_100 -m 64 "



//--------------------- .note.nv.cuinfo           --------------------------
	.section	.note.nv.cuinfo,"",@"SHT_NOTE"
	.sectionflags	@"SHF_NOTE_NV_CUINFO"
        /*0018*/ 	.short	0x0002
        /*001a*/ 	.short	0x0064
        /*001c*/ 	.short	0x0082
	.zero		2


//--------------------- .nv.info                  --------------------------
	.section	.nv.info,"",@"SHT_CUDA_INFO"
	.align	4


	//----- nvinfo : EIATTR_REGCOUNT
	.align		4
        /*0000*/ 	.byte	0x04, 0x2f
        /*0002*/ 	.short	(.L_1 - .L_0)
	.align		4
.L_0:
        /*0004*/ 	.word	index@(_Z22rmsnorm_twoPassAlgo_e8I6__half7__half2EvP6float4PKS2_S5_iif)
        /*0008*/ 	.word	0x00000020


	//----- nvinfo : EIATTR_FRAME_SIZE
	.align		4
.L_1:
        /*000c*/ 	.byte	0x04, 0x11
        /*000e*/ 	.short	(.L_3 - .L_2)
	.align		4
.L_2:
        /*0010*/ 	.word	index@($__internal_1_$__cuda_sm3x_div_rn_noftz_f32_slowpath)
        /*0014*/ 	.word	0x00000000


	//----- nvinfo : EIATTR_FRAME_SIZE
	.align		4
.L_3:
        /*0018*/ 	.byte	0x04, 0x11
        /*001a*/ 	.short	(.L_5 - .L_4)
	.align		4
.L_4:
        /*001c*/ 	.word	index@(_Z22rmsnorm_twoPassAlgo_e8I6__half7__half2EvP6float4PKS2_S5_iif)
        /*0020*/ 	.word	0x00000000


	//----- nvinfo : EIATTR_REGCOUNT
	.align		4
.L_5:
        /*0024*/ 	.byte	0x04, 0x2f
        /*0026*/ 	.short	(.L_7 - .L_6)
	.align		4
.L_6:
        /*0028*/ 	.word	index@(_Z22rmsnorm_twoPassAlgo_e8I13__nv_bfloat1614__nv_bfloat162EvP6float4PKS2_S5_iif)
        /*002c*/ 	.word	0x00000020


	//----- nvinfo : EIATTR_FRAME_SIZE
	.align		4
.L_7:
        /*0030*/ 	.byte	0x04, 0x11
        /*0032*/ 	.short	(.L_9 - .L_8)
	.align		4
.L_8:
        /*0034*/ 	.word	index@($__internal_0_$__cuda_sm3x_div_rn_noftz_f32_slowpath)
        /*0038*/ 	.word	0x00000000


	//----- nvinfo : EIATTR_FRAME_SIZE
	.align		4
.L_9:
        /*003c*/ 	.byte	0x04, 0x11
        /*003e*/ 	.short	(.L_11 - .L_10)
	.align		4
.L_10:
        /*0040*/ 	.word	index@(_Z22rmsnorm_twoPassAlgo_e8I13__nv_bfloat1614__nv_bfloat162EvP6float4PKS2_S5_iif)
        /*0044*/ 	.word	0x00000000


	//----- nvinfo : EIATTR_MIN_STACK_SIZE
	.align		4
.L_11:
        /*0048*/ 	.byte	0x04, 0x12
        /*004a*/ 	.short	(.L_13 - .L_12)
	.align		4
.L_12:
        /*004c*/ 	.word	index@(_Z22rmsnorm_twoPassAlgo_e8I13__nv_bfloat1614__nv_bfloat162EvP6float4PKS2_S5_iif)
        /*0050*/ 	.word	0x00000000


	//----- nvinfo : EIATTR_MIN_STACK_SIZE
	.align		4
.L_13:
        /*0054*/ 	.byte	0x04, 0x12
        /*0056*/ 	.short	(.L_15 - .L_14)
	.align		4
.L_14:
        /*0058*/ 	.word	index@(_Z22rmsnorm_twoPassAlgo_e8I6__half7__half2EvP6float4PKS2_S5_iif)
        /*005c*/ 	.word	0x00000000
.L_15:


//--------------------- .nv.compat                --------------------------
	.section	.nv.compat,"",@"SHT_CUDA_COMPAT_INFO"
	.align	4
        /*0000*/ 	.byte	0x02, 0x09, 0x00, 0x00, 0x02, 0x02, 0x01, 0x00, 0x02, 0x05, 0x05, 0x00, 0x03, 0x07, 0x01, 0x01
        /*0010*/ 	.byte	0x02, 0x03, 0x00, 0x00, 0x02, 0x06, 0x01, 0x00, 0x04, 0x0b, 0x08, 0x00, 0x01, 0x00, 0x00, 0x00
        /*0020*/ 	.byte	0x00, 0x00, 0x00, 0x00


//--------------------- .nv.info._Z22rmsnorm_twoPassAlgo_e8I13__nv_bfloat1614__nv_bfloat162EvP6float4PKS2_S5_iif --------------------------
	.section	.nv.info._Z22rmsnorm_twoPassAlgo_e8I13__nv_bfloat1614__nv_bfloat162EvP6float4PKS2_S5_iif,"",@"SHT_CUDA_INFO"
	.sectionflags	@""
	.align	4


	//----- nvinfo : EIATTR_CUDA_API_VERSION
	.align		4
        /*0000*/ 	.byte	0x04, 0x37
        /*0002*/ 	.short	(.L_17 - .L_16)
.L_16:
        /*0004*/ 	.word	0x00000082


	//----- nvinfo : EIATTR_KPARAM_INFO
	.align		4
.L_17:
        /*0008*/ 	.byte	0x04, 0x17
        /*000a*/ 	.short	(.L_19 - .L_18)
.L_18:
        /*000c*/ 	.word	0x00000000
        /*0010*/ 	.short	0x0005
        /*0012*/ 	.short	0x0020
        /*0014*/ 	.byte	0x00, 0xf0, 0x11, 0x00


	//----- nvinfo : EIATTR_KPARAM_INFO
	.align		4
.L_19:
        /*0018*/ 	.byte	0x04, 0x17
        /*001a*/ 	.short	(.L_21 - .L_20)
.L_20:
        /*001c*/ 	.word	0x00000000
        /*0020*/ 	.short	0x0004
        /*0022*/ 	.short	0x001c
        /*0024*/ 	.byte	0x00, 0xf0, 0x11, 0x00


	//----- nvinfo : EIATTR_KPARAM_INFO
	.align		4
.L_21:
        /*0028*/ 	.byte	0x04, 0x17
        /*002a*/ 	.short	(.L_23 - .L_22)
.L_22:
        /*002c*/ 	.word	0x00000000
        /*0030*/ 	.short	0x0003
        /*0032*/ 	.short	0x0018
        /*0034*/ 	.byte	0x00, 0xf0, 0x11, 0x00


	//----- nvinfo : EIATTR_KPARAM_INFO
	.align		4
.L_23:
        /*0038*/ 	.byte	0x04, 0x17
        /*003a*/ 	.short	(.L_25 - .L_24)
.L_24:
        /*003c*/ 	.word	0x00000000
        /*0040*/ 	.short	0x0002
        /*0042*/ 	.short	0x0010
        /*0044*/ 	.byte	0x00, 0xf5, 0x21, 0x00


	//----- nvinfo : EIATTR_KPARAM_INFO
	.align		4
.L_25:
        /*0048*/ 	.byte	0x04, 0x17
        /*004a*/ 	.short	(.L_27 - .L_26)
.L_26:
        /*004c*/ 	.word	0x00000000
        /*0050*/ 	.short	0x0001
        /*0052*/ 	.short	0x0008
        /*0054*/ 	.byte	0x00, 0xf5, 0x21, 0x00


	//----- nvinfo : EIATTR_KPARAM_INFO
	.align		4
.L_27:
        /*0058*/ 	.byte	0x04, 0x17
        /*005a*/ 	.short	(.L_29 - .L_28)
.L_28:
        /*005c*/ 	.word	0x00000000
        /*0060*/ 	.short	0x0000
        /*0062*/ 	.short	0x0000
        /*0064*/ 	.byte	0x00, 0xf5, 0x21, 0x00


	//----- nvinfo : EIATTR_SPARSE_MMA_MASK
	.align		4
.L_29:
        /*0068*/ 	.byte	0x03, 0x50
        /*006a*/ 	.short	0x0000


	//----- nvinfo : EIATTR_MAXREG_COUNT
	.align		4
        /*006c*/ 	.byte	0x03, 0x1b
        /*006e*/ 	.short	0x00ff


	//----- nvinfo : EIATTR_NUM_BARRIERS
	.align		4
        /*0070*/ 	.byte	0x02, 0x4c
        /*0072*/ 	.byte	0x01
	.zero		1


	//----- nvinfo : EIATTR_MERCURY_ISA_VERSION
	.align		4
        /*0074*/ 	.byte	0x03, 0x5f
        /*0076*/ 	.short	0x0101


	//----- nvinfo : EIATTR_COOP_GROUP_MASK_REGIDS
	.align		4
        /*0078*/ 	.byte	0x04, 0x29
        /*007a*/ 	.short	(.L_31 - .L_30)


	//   ....[0]....
.L_30:
        /*007c*/ 	.word	0xffffffff


	//   ....[1]....
        /*0080*/ 	.word	0xffffffff


	//   ....[2]....
        /*0084*/ 	.word	0xffffffff


	//   ....[3]....
        /*0088*/ 	.word	0xffffffff


	//   ....[4]....
        /*008c*/ 	.word	0xffffffff


	//   ....[5]....
        /*0090*/ 	.word	0xffffffff


	//   ....[6]....
        /*0094*/ 	.word	0xffffffff


	//   ....[7]....
        /*0098*/ 	.word	0xffffffff


	//   ....[8]....
        /*009c*/ 	.word	0xffffffff


	//   ....[9]....
        /*00a0*/ 	.word	0xffffffff


	//----- nvinfo : EIATTR_COOP_GROUP_INSTR_OFFSETS
	.align		4
.L_31:
        /*00a4*/ 	.byte	0x04, 0x28
        /*00a6*/ 	.short	(.L_33 - .L_32)


	//   ....[0]....
.L_32:
        /*00a8*/ 	.word	0x00000bf0


	//   ....[1]....
        /*00ac*/ 	.word	0x00000ca0


	//   ....[2]....
        /*00b0*/ 	.word	0x00000cd0


	//   ....[3]....
        /*00b4*/ 	.word	0x00000d00


	//   ....[4]....
        /*00b8*/ 	.word	0x00000d60


	//   ....[5]....
        /*00bc*/ 	.word	0x00000de0


	//   ....[6]....
        /*00c0*/ 	.word	0x00000e00


	//   ....[7]....
        /*00c4*/ 	.word	0x00000e20


	//   ....[8]....
        /*00c8*/ 	.word	0x00000e40


	//   ....[9]....
        /*00cc*/ 	.word	0x00000e60


	//----- nvinfo : EIATTR_VRC_CTA_INIT_COUNT
	.align		4
.L_33:
        /*00d0*/ 	.byte	0x02, 0x4a
	.zero		1
	.zero		1


	//----- nvinfo : EIATTR_EXIT_INSTR_OFFSETS
	.align		4
        /*00d4*/ 	.byte	0x04, 0x1c
        /*00d6*/ 	.short	(.L_35 - .L_34)


	//   ....[0]....
.L_34:
        /*00d8*/ 	.word	0x00001040


	//   ....[1]....
        /*00dc*/ 	.word	0x000015f0


	//   ....[2]....
        /*00e0*/ 	.word	0x00001d10


	//----- nvinfo : EIATTR_CRS_STACK_SIZE
	.align		4
.L_35:
        /*00e4*/ 	.byte	0x04, 0x1e
        /*00e6*/ 	.short	(.L_37 - .L_36)
.L_36:
        /*00e8*/ 	.word	0x00000000


	//----- nvinfo : EIATTR_CBANK_PARAM_SIZE
	.align		4
.L_37:
        /*00ec*/ 	.byte	0x03, 0x19
        /*00ee*/ 	.short	0x0024


	//----- nvinfo : EIATTR_PARAM_CBANK
	.align		4
        /*00f0*/ 	.byte	0x04, 0x0a
        /*00f2*/ 	.short	(.L_39 - .L_38)
	.align		4
.L_38:
        /*00f4*/ 	.word	index@(.nv.constant0._Z22rmsnorm_twoPassAlgo_e8I13__nv_bfloat1614__nv_bfloat162EvP6float4PKS2_S5_iif)
        /*00f8*/ 	.short	0x0380
        /*00fa*/ 	.short	0x0024


	//----- nvinfo : EIATTR_SW_WAR
	.align		4
.L_39:
        /*00fc*/ 	.byte	0x04, 0x36
        /*00fe*/ 	.short	(.L_41 - .L_40)
.L_40:
        /*0100*/ 	.word	0x00000008
.L_41:


//--------------------- .nv.info._Z22rmsnorm_twoPassAlgo_e8I6__half7__half2EvP6float4PKS2_S5_iif --------------------------
	.section	.nv.info._Z22rmsnorm_twoPassAlgo_e8I6__half7__half2EvP6float4PKS2_S5_iif,"",@"SHT_CUDA_INFO"
	.sectionflags	@""
	.align	4


	//----- nvinfo : EIATTR_CUDA_API_VERSION
	.align		4
        /*0000*/ 	.byte	0x04, 0x37
        /*0002*/ 	.short	(.L_43 - .L_42)
.L_42:
        /*0004*/ 	.word	0x00000082


	//----- nvinfo : EIATTR_KPARAM_INFO
	.align		4
.L_43:
        /*0008*/ 	.byte	0x04, 0x17
        /*000a*/ 	.short	(.L_45 - .L_44)
.L_44:
        /*000c*/ 	.word	0x00000000
        /*0010*/ 	.short	0x0005
        /*0012*/ 	.short	0x0020
        /*0014*/ 	.byte	0x00, 0xf0, 0x11, 0x00


	//----- nvinfo : EIATTR_KPARAM_INFO
	.align		4
.L_45:
        /*0018*/ 	.byte	0x04, 0x17
        /*001a*/ 	.short	(.L_47 - .L_46)
.L_46:
        /*001c*/ 	.word	0x00000000
        /*0020*/ 	.short	0x0004
        /*0022*/ 	.short	0x001c
        /*0024*/ 	.byte	0x00, 0xf0, 0x11, 0x00


	//----- nvinfo : EIATTR_KPARAM_INFO
	.align		4
.L_47:
        /*0028*/ 	.byte	0x04, 0x17
        /*002a*/ 	.short	(.L_49 - .L_48)
.L_48:
        /*002c*/ 	.word	0x00000000
        /*0030*/ 	.short	0x0003
        /*0032*/ 	.short	0x0018
        /*0034*/ 	.byte	0x00, 0xf0, 0x11, 0x00


	//----- nvinfo : EIATTR_KPARAM_INFO
	.align		4
.L_49:
        /*0038*/ 	.byte	0x04, 0x17
        /*003a*/ 	.short	(.L_51 - .L_50)
.L_50:
        /*003c*/ 	.word	0x00000000
        /*0040*/ 	.short	0x0002
        /*0042*/ 	.short	0x0010
        /*0044*/ 	.byte	0x00, 0xf5, 0x21, 0x00


	//----- nvinfo : EIATTR_KPARAM_INFO
	.align		4
.L_51:
        /*0048*/ 	.byte	0x04, 0x17
        /*004a*/ 	.short	(.L_53 - .L_52)
.L_52:
        /*004c*/ 	.word	0x00000000
        /*0050*/ 	.short	0x0001
        /*0052*/ 	.short	0x0008
        /*0054*/ 	.byte	0x00, 0xf5, 0x21, 0x00


	//----- nvinfo : EIATTR_KPARAM_INFO
	.align		4
.L_53:
        /*0058*/ 	.byte	0x04, 0x17
        /*005a*/ 	.short	(.L_55 - .L_54)
.L_54:
        /*005c*/ 	.word	0x00000000
        /*0060*/ 	.short	0x0000
        /*0062*/ 	.short	0x0000
        /*0064*/ 	.byte	0x00, 0xf5, 0x21, 0x00


	//----- nvinfo : EIATTR_SPARSE_MMA_MASK
	.align		4
.L_55:
        /*0068*/ 	.byte	0x03, 0x50
        /*006a*/ 	.short	0x0000


	//----- nvinfo : EIATTR_MAXREG_COUNT
	.align		4
        /*006c*/ 	.byte	0x03, 0x1b
        /*006e*/ 	.short	0x00ff


	//----- nvinfo : EIATTR_NUM_BARRIERS
	.align		4
        /*0070*/ 	.byte	0x02, 0x4c
        /*0072*/ 	.byte	0x01
	.zero		1


	//----- nvinfo : EIATTR_MERCURY_ISA_VERSION
	.align		4
        /*0074*/ 	.byte	0x03, 0x5f
        /*0076*/ 	.short	0x0101


	//----- nvinfo : EIATTR_COOP_GROUP_MASK_REGIDS
	.align		4
        /*0078*/ 	.byte	0x04, 0x29
        /*007a*/ 	.short	(.L_57 - .L_56)


	//   ....[0]....
.L_56:
        /*007c*/ 	.word	0xffffffff


	//   ....[1]....
        /*0080*/ 	.word	0xffffffff


	//   ....[2]....
        /*0084*/ 	.word	0xffffffff


	//   ....[3]....
        /*0088*/ 	.word	0xffffffff


	//   ....[4]....
        /*008c*/ 	.word	0xffffffff


	//   ....[5]....
        /*0090*/ 	.word	0xffffffff


	//   ....[6]....
        /*0094*/ 	.word	0xffffffff


	//   ....[7]....
        /*0098*/ 	.word	0xffffffff


	//   ....[8]....
        /*009c*/ 	.word	0xffffffff


	//   ....[9]....
        /*00a0*/ 	.word	0xffffffff


	//----- nvinfo : EIATTR_COOP_GROUP_INSTR_OFFSETS
	.align		4
.L_57:
        /*00a4*/ 	.byte	0x04, 0x28
        /*00a6*/ 	.short	(.L_59 - .L_58)


	//   ....[0]....
.L_58:
        /*00a8*/ 	.word	0x00000ab0


	//   ....[1]....
        /*00ac*/ 	.word	0x00000b60


	//   ....[2]....
        /*00b0*/ 	.word	0x00000b90


	//   ....[3]....
        /*00b4*/ 	.word	0x00000bc0


	//   ....[4]....
        /*00b8*/ 	.word	0x00000c20


	//   ....[5]....
        /*00bc*/ 	.word	0x00000ca0


	//   ....[6]....
        /*00c0*/ 	.word	0x00000cc0


	//   ....[7]....
        /*00c4*/ 	.word	0x00000ce0


	//   ....[8]....
        /*00c8*/ 	.word	0x00000d00


	//   ....[9]....
        /*00cc*/ 	.word	0x00000d20


	//----- nvinfo : EIATTR_VRC_CTA_INIT_COUNT
	.align		4
.L_59:
        /*00d0*/ 	.byte	0x02, 0x4a
	.zero		1
	.zero		1


	//----- nvinfo : EIATTR_EXIT_INSTR_OFFSETS
	.align		4
        /*00d4*/ 	.byte	0x04, 0x1c
        /*00d6*/ 	.short	(.L_61 - .L_60)


	//   ....[0]....
.L_60:
        /*00d8*/ 	.word	0x00000f00


	//   ....[1]....
        /*00dc*/ 	.word	0x00001430


	//   ....[2]....
        /*00e0*/ 	.word	0x00001a50


	//----- nvinfo : EIATTR_CRS_STACK_SIZE
	.align		4
.L_61:
        /*00e4*/ 	.byte	0x04, 0x1e
        /*00e6*/ 	.short	(.L_63 - .L_62)
.L_62:
        /*00e8*/ 	.word	0x00000000


	//----- nvinfo : EIATTR_CBANK_PARAM_SIZE
	.align		4
.L_63:
        /*00ec*/ 	.byte	0x03, 0x19
        /*00ee*/ 	.short	0x0024


	//----- nvinfo : EIATTR_PARAM_CBANK
	.align		4
        /*00f0*/ 	.byte	0x04, 0x0a
        /*00f2*/ 	.short	(.L_65 - .L_64)
	.align		4
.L_64:
        /*00f4*/ 	.word	index@(.nv.constant0._Z22rmsnorm_twoPassAlgo_e8I6__half7__half2EvP6float4PKS2_S5_iif)
        /*00f8*/ 	.short	0x0380
        /*00fa*/ 	.short	0x0024


	//----- nvinfo : EIATTR_SW_WAR
	.align		4
.L_65:
        /*00fc*/ 	.byte	0x04, 0x36
        /*00fe*/ 	.short	(.L_67 - .L_66)
.L_66:
        /*0100*/ 	.word	0x00000008
.L_67:


//--------------------- .nv.callgraph             --------------------------
	.section	.nv.callgraph,"",@"SHT_CUDA_CALLGRAPH"
	.align	4
	.sectionentsize	8
	.align		4
        /*0000*/ 	.word	0x00000000
	.align		4
        /*0004*/ 	.word	0xffffffff
	.align		4
        /*0008*/ 	.word	0x00000000
	.align		4
        /*000c*/ 	.word	0xfffffffe
	.align		4
        /*0010*/ 	.word	0x00000000
	.align		4
        /*0014*/ 	.word	0xfffffffd
	.align		4
        /*0018*/ 	.word	0x00000000
	.align		4
        /*001c*/ 	.word	0xfffffffc


//--------------------- .text._Z22rmsnorm_twoPassAlgo_e8I13__nv_bfloat1614__nv_bfloat162EvP6float4PKS2_S5_iif --------------------------
	.section	.text._Z22rmsnorm_twoPassAlgo_e8I13__nv_bfloat1614__nv_bfloat162EvP6float4PKS2_S5_iif,"ax",@progbits
	.align	128
        .global         _Z22rmsnorm_twoPassAlgo_e8I13__nv_bfloat1614__nv_bfloat162EvP6float4PKS2_S5_iif
        .type           _Z22rmsnorm_twoPassAlgo_e8I13__nv_bfloat1614__nv_bfloat162EvP6float4PKS2_S5_iif,@function
        .size           _Z22rmsnorm_twoPassAlgo_e8I13__nv_bfloat1614__nv_bfloat162EvP6float4PKS2_S5_iif,(.L_x_50 - _Z22rmsnorm_twoPassAlgo_e8I13__nv_bfloat1614__nv_bfloat162EvP6float4PKS2_S5_iif)
        .other          _Z22rmsnorm_twoPassAlgo_e8I13__nv_bfloat1614__nv_bfloat162EvP6float4PKS2_S5_iif,@"STO_CUDA_ENTRY STV_DEFAULT"
_Z22rmsnorm_twoPassAlgo_e8I13__nv_bfloat1614__nv_bfloat162EvP6float4PKS2_S5_iif:
.text._Z22rmsnorm_twoPassAlgo_e8I13__nv_bfloat1614__nv_bfloat162EvP6float4PKS2_S5_iif:
[----:B------:R-:W-:Y:S08]  /*0000*/  LDC R1, c[0x0][0x37c] ;  /* 0x0000df00ff017b82 */ /* 0x000ff00000000800 */
[----:B------:R-:W0:Y:S01]  /*0010*/  LDC R21, c[0x0][0x39c] ;  /* 0x0000e700ff157b82 */ /* 0x000e220000000800 */
[----:B------:R-:W1:Y:S01]  /*0020*/  S2R R3, SR_TID.X ;  /* 0x0000000000037919 */ /* 0x000e620000002100 */
[----:B------:R-:W2:Y:S01]  /*0030*/  LDCU.64 UR6, c[0x0][0x358] ;  /* 0x00006b00ff0677ac */ /* 0x000ea20008000a00 */
[----:B------:R-:W-:Y:S01]  /*0040*/  BSSY.RECONVERGENT B0, `(.L_x_0) ;  /* 0x00000ba000007945 */ /* 0x000fe20003800200 */
[----:B------:R-:W-:-:S04]  /*0050*/  IMAD.MOV.U32 R26, RZ, RZ, RZ ;  /* 0x000000ffff1a7224 */ /* 0x000fc800078e00ff */
[----:B------:R-:W3:Y:S08]  /*0060*/  S2UR UR4, SR_CTAID.X ;  /* 0x00000000000479c3 */ /* 0x000ef00000002500 */
[----:B------:R-:W4:Y:S01]  /*0070*/  LDC.64 R24, c[0x0][0x388] ;  /* 0x0000e200ff187b82 */ /* 0x000f220000000a00 */
[----:B0-----:R-:W-:-:S07]  /*0080*/  SHF.R.S32.HI R2, RZ, 0x1f, R21 ;  /* 0x0000001fff027819 */ /* 0x001fce0000011415 */
[----:B------:R-:W0:Y:S01]  /*0090*/  LDC R0, c[0x0][0x360] ;  /* 0x0000d800ff007b82 */ /* 0x000e220000000800 */
[----:B------:R-:W-:-:S04]  /*00a0*/  LEA.HI R2, R2, R21, RZ, 0x3 ;  /* 0x0000001502027211 */ /* 0x000fc800078f18ff */
[----:B------:R-:W-:-:S04]  /*00b0*/  SHF.R.S32.HI R22, RZ, 0x3, R2 ;  /* 0x00000003ff167819 */ /* 0x000fc80000011402 */
[----:B-1----:R-:W-:Y:S01]  /*00c0*/  ISETP.GE.AND P0, PT, R3, R22, PT ;  /* 0x000000160300720c */ /* 0x002fe20003f06270 */
[----:B---3--:R-:W-:-:S04]  /*00d0*/  IMAD R20, R22, UR4, RZ ;  /* 0x0000000416147c24 */ /* 0x008fc8000f8e02ff */
[----:B----4-:R-:W-:Y:S01]  /*00e0*/  IMAD.WIDE R24, R20, 0x10, R24 ;  /* 0x0000001014187825 */ /* 0x010fe200078e0218 */
[----:B------:R-:W-:-:S07]  /*00f0*/  SHF.R.S32.HI R2, RZ, 0x1f, R20 ;  /* 0x0000001fff027819 */ /* 0x000fce0000011414 */
[----:B--2---:R-:W-:Y:S05]  /*0100*/  @P0 BRA `(.L_x_1) ;  /* 0x0000000800b40947 */ /* 0x004fea0003800000 */
[----:B0-----:R-:W0:Y:S01]  /*0110*/  I2F.U32.RP R9, R0 ;  /* 0x0000000000097306 */ /* 0x001e220000209000 */
[----:B------:R-:W-:Y:S01]  /*0120*/  IMAD.IADD R7, R3, 0x1, R0 ;  /* 0x0000000103077824 */ /* 0x000fe200078e0200 */
[----:B------:R-:W-:Y:S01]  /*0130*/  ISETP.NE.U32.AND P2, PT, R0, RZ, PT ;  /* 0x000000ff0000720c */ /* 0x000fe20003f45070 */
[----:B------:R-:W-:Y:S01]  /*0140*/  BSSY.RECONVERGENT B1, `(.L_x_2) ;  /* 0x0000042000017945 */ /* 0x000fe20003800200 */
[----:B------:R-:W-:Y:S01]  /*0150*/  IMAD.MOV.U32 R26, RZ, RZ, RZ ;  /* 0x000000ffff1a7224 */ /* 0x000fe200078e00ff */
[----:B------:R-:W-:Y:S02]  /*0160*/  MOV R23, R3 ;  /* 0x0000000300177202 */ /* 0x000fe40000000f00 */
[----:B------:R-:W-:Y:S02]  /*0170*/  ISETP.GE.U32.AND P0, PT, R7, R22, PT ;  /* 0x000000160700720c */ /* 0x000fe40003f06070 */
[-C--:B------:R-:W-:Y:S02]  /*0180*/  VIMNMX.U32 R6, PT, PT, R22, R7.reuse, !PT ;  /* 0x0000000716067248 */ /* 0x080fe40007fe0000 */
[----:B------:R-:W-:Y:S01]  /*0190*/  SEL R8, RZ, 0x1, P0 ;  /* 0x00000001ff087807 */ /* 0x000fe20000000000 */
[----:B0-----:R-:W0:Y:S03]  /*01a0*/  MUFU.RCP R9, R9 ;  /* 0x0000000900097308 */ /* 0x001e260000001000 */
[----:B------:R-:W-:Y:S01]  /*01b0*/  IADD3 R7, PT, PT, R6, -R7, -R8 ;  /* 0x8000000706077210 */ /* 0x000fe20007ffe808 */
[----:B0-----:R-:W-:-:S04]  /*01c0*/  VIADD R4, R9, 0xffffffe ;  /* 0x0ffffffe09047836 */ /* 0x001fc80000000000 */
[----:B------:R0:W1:Y:S02]  /*01d0*/  F2I.FTZ.U32.TRUNC.NTZ R5, R4 ;  /* 0x0000000400057305 */ /* 0x000064000021f000 */
[----:B0-----:R-:W-:Y:S01]  /*01e0*/  IMAD.MOV.U32 R4, RZ, RZ, RZ ;  /* 0x000000ffff047224 */ /* 0x001fe200078e00ff */
[----:B-1----:R-:W-:-:S05]  /*01f0*/  IADD3 R11, PT, PT, RZ, -R5, RZ ;  /* 0x80000005ff0b7210 */ /* 0x002fca0007ffe0ff */
[----:B------:R-:W-:-:S04]  /*0200*/  IMAD R11, R11, R0, RZ ;  /* 0x000000000b0b7224 */ /* 0x000fc800078e02ff */
[----:B------:R-:W-:-:S06]  /*0210*/  IMAD.HI.U32 R10, R5, R11, R4 ;  /* 0x0000000b050a7227 */ /* 0x000fcc00078e0004 */
[----:B------:R-:W-:-:S05]  /*0220*/  IMAD.HI.U32 R5, R10, R7, RZ ;  /* 0x000000070a057227 */ /* 0x000fca00078e00ff */
[----:B------:R-:W-:-:S05]  /*0230*/  IADD3 R4, PT, PT, -R5, RZ, RZ ;  /* 0x000000ff05047210 */ /* 0x000fca0007ffe1ff */
[----:B------:R-:W-:-:S05]  /*0240*/  IMAD R7, R0, R4, R7 ;  /* 0x0000000400077224 */ /* 0x000fca00078e0207 */
[----:B------:R-:W-:-:S13]  /*0250*/  ISETP.GE.U32.AND P0, PT, R7, R0, PT ;  /* 0x000000000700720c */ /* 0x000fda0003f06070 */
[----:B------:R-:W-:Y:S02]  /*0260*/  @P0 IMAD.IADD R7, R7, 0x1, -R0 ;  /* 0x0000000107070824 */ /* 0x000fe400078e0a00 */
[----:B------:R-:W-:-:S03]  /*0270*/  @P0 VIADD R5, R5, 0x1 ;  /* 0x0000000105050836 */ /* 0x000fc60000000000 */
[----:B------:R-:W-:-:S13]  /*0280*/  ISETP.GE.U32.AND P1, PT, R7, R0, PT ;  /* 0x000000000700720c */ /* 0x000fda0003f26070 */
[----:B------:R-:W-:Y:S02]  /*0290*/  @P1 IADD3 R5, PT, PT, R5, 0x1, RZ ;  /* 0x0000000105051810 */ /* 0x000fe40007ffe0ff */
[----:B------:R-:W-:-:S05]  /*02a0*/  @!P2 LOP3.LUT R5, RZ, R0, RZ, 0x33, !PT ;  /* 0x00000000ff05a212 */ /* 0x000fca00078e33ff */
[----:B------:R-:W-:-:S05]  /*02b0*/  IMAD.IADD R6, R8, 0x1, R5 ;  /* 0x0000000108067824 */ /* 0x000fca00078e0205 */
[C---:B------:R-:W-:Y:S02]  /*02c0*/  LOP3.LUT R4, R6.reuse, 0x3, RZ, 0xc0, !PT ;  /* 0x0000000306047812 */ /* 0x040fe400078ec0ff */
[----:B------:R-:W-:Y:S02]  /*02d0*/  ISETP.GE.U32.AND P0, PT, R6, 0x3, PT ;  /* 0x000000030600780c */ /* 0x000fe40003f06070 */
[----:B------:R-:W-:-:S13]  /*02e0*/  ISETP.NE.AND P1, PT, R4, 0x3, PT ;  /* 0x000000030400780c */ /* 0x000fda0003f25270 */
[----:B------:R-:W-:Y:S05]  /*02f0*/  @!P1 BRA `(.L_x_3) ;  /* 0x0000000000989947 */ /* 0x000fea0003800000 */
[----:B------:R-:W0:Y:S01]  /*0300*/  LDCU.64 UR4, c[0x0][0x388] ;  /* 0x00007100ff0477ac */ /* 0x000e220008000a00 */
[C---:B------:R-:W-:Y:S01]  /*0310*/  SHF.L.U64.HI R5, R20.reuse, 0x4, R2 ;  /* 0x0000000414057819 */ /* 0x040fe20000010202 */
[----:B------:R-:W-:Y:S02]  /*0320*/  IMAD.SHL.U32 R4, R20, 0x10, RZ ;  /* 0x0000001014047824 */ /* 0x000fe400078e00ff */
[----:B------:R-:W-:Y:S02]  /*0330*/  HFMA2 R26, -RZ, RZ, 0, 0 ;  /* 0x00000000ff1a7431 */ /* 0x000fe400000001ff */
[----:B------:R-:W-:Y:S02]  /*0340*/  VIADD R6, R6, 0x1 ;  /* 0x0000000106067836 */ /* 0x000fe40000000000 */
[----:B------:R-:W-:-:S03]  /*0350*/  IMAD.WIDE.U32 R4, R3, 0x10, R4 ;  /* 0x0000001003047825 */ /* 0x000fc600078e0004 */
[----:B------:R-:W-:Y:S01]  /*0360*/  LOP3.LUT R6, R6, 0x3, RZ, 0xc0, !PT ;  /* 0x0000000306067812 */ /* 0x000fe200078ec0ff */
[----:B------:R-:W-:-:S04]  /*0370*/  IMAD.MOV.U32 R23, RZ, RZ, R3 ;  /* 0x000000ffff177224 */ /* 0x000fc800078e0003 */
[----:B------:R-:W-:Y:S01]  /*0380*/  IMAD.MOV R10, RZ, RZ, -R6 ;  /* 0x000000ffff0a7224 */ /* 0x000fe200078e0a06 */
[----:B0-----:R-:W-:-:S04]  /*0390*/  IADD3 R8, P1, PT, R4, UR4, RZ ;  /* 0x0000000404087c10 */ /* 0x001fc8000ff3e0ff */
[----:B------:R-:W-:-:S09]  /*03a0*/  IADD3.X R9, PT, PT, R5, UR5, RZ, P1, !PT ;  /* 0x0000000505097c10 */ /* 0x000fd20008ffe4ff */
.L_x_4:
[----:B------:R0:W2:Y:S01]  /*03b0*/  LDG.E.128.CONSTANT R4, desc[UR6][R8.64] ;  /* 0x0000000608047981 */ /* 0x0000a2000c1e9d00 */
[----:B------:R-:W-:Y:S01]  /*03c0*/  VIADD R10, R10, 0x1 ;  /* 0x000000010a0a7836 */ /* 0x000fe20000000000 */
[----:B------:R-:W-:-:S04]  /*03d0*/  IADD3 R23, PT, PT, R0, R23, RZ ;  /* 0x0000001700177210 */ /* 0x000fc80007ffe0ff */
[----:B------:R-:W-:Y:S01]  /*03e0*/  ISETP.NE.AND P1, PT, R10, RZ, PT ;  /* 0x000000ff0a00720c */ /* 0x000fe20003f25270 */
[----:B0-----:R-:W-:Y:S01]  /*03f0*/  IMAD.WIDE.U32 R8, R0, 0x10, R8 ;  /* 0x0000001000087825 */ /* 0x001fe200078e0008 */
[----:B--2---:R-:W-:-:S03]  /*0400*/  PRMT R11, R4, 0x7632, R11 ;  /* 0x00007632040b7816 */ /* 0x004fc6000000000b */
[----:B------:R-:W-:Y:S01]  /*0410*/  IMAD.U32 R4, R4, 0x10000, RZ ;  /* 0x0001000004047824 */ /* 0x000fe200078e00ff */
[C---:B------:R-:W-:Y:S01]  /*0420*/  PRMT R12, R5.reuse, 0x7632, R12 ;  /* 0x00007632050c7816 */ /* 0x040fe2000000000c */
[----:B------:R-:W-:Y:S01]  /*0430*/  IMAD.U32 R14, R5, 0x10000, RZ ;  /* 0x00010000050e7824 */ /* 0x000fe200078e00ff */
[----:B------:R-:W-:Y:S02]  /*0440*/  SHF.L.U32 R11, R11, 0x10, RZ ;  /* 0x000000100b0b7819 */ /* 0x000fe400000006ff */
[----:B------:R-:W-:Y:S02]  /*0450*/  SHF.L.U32 R12, R12, 0x10, RZ ;  /* 0x000000100c0c7819 */ /* 0x000fe400000006ff */
[----:B------:R-:W-:Y:S01]  /*0460*/  PRMT R5, R7, 0x7632, R5 ;  /* 0x0000763207057816 */ /* 0x000fe20000000005 */
[----:B------:R-:W-:-:S04]  /*0470*/  FMUL R11, R11, R11 ;  /* 0x0000000b0b0b7220 */ /* 0x000fc80000400000 */
[----:B------:R-:W-:Y:S01]  /*0480*/  FFMA R11, R4, R4, R11 ;  /* 0x00000004040b7223 */ /* 0x000fe2000000000b */
[C---:B------:R-:W-:Y:S01]  /*0490*/  PRMT R4, R6.reuse, 0x7632, R4 ;  /* 0x0000763206047816 */ /* 0x040fe20000000004 */
[----:B------:R-:W-:Y:S02]  /*04a0*/  IMAD.U32 R6, R6, 0x10000, RZ ;  /* 0x0001000006067824 */ /* 0x000fe400078e00ff */
[----:B------:R-:W-:Y:S02]  /*04b0*/  FFMA R11, R14, R14, R11 ;  /* 0x0000000e0e0b7223 */ /* 0x000fe4000000000b */
[----:B------:R-:W-:Y:S02]  /*04c0*/  IMAD.U32 R4, R4, 0x10000, RZ ;  /* 0x0001000004047824 */ /* 0x000fe400078e00ff */
[----:B------:R-:W-:-:S04]  /*04d0*/  FFMA R11, R12, R12, R11 ;  /* 0x0000000c0c0b7223 */ /* 0x000fc8000000000b */
[----:B------:R-:W-:Y:S01]  /*04e0*/  FFMA R11, R6, R6, R11 ;  /* 0x00000006060b7223 */ /* 0x000fe2000000000b */
[----:B------:R-:W-:-:S03]  /*04f0*/  SHF.L.U32 R6, R7, 0x10, RZ ;  /* 0x0000001007067819 */ /* 0x000fc600000006ff */
[----:B------:R-:W-:Y:S01]  /*0500*/  FFMA R11, R4, R4, R11 ;  /* 0x00000004040b7223 */ /* 0x000fe2000000000b */
[----:B------:R-:W-:-:S03]  /*0510*/  IMAD.U32 R4, R5, 0x10000, RZ ;  /* 0x0001000005047824 */ /* 0x000fc600078e00ff */
[----:B------:R-:W-:-:S04]  /*0520*/  FFMA R11, R6, R6, R11 ;  /* 0x00000006060b7223 */ /* 0x000fc8000000000b */
[----:B------:R-:W-:-:S04]  /*0530*/  FFMA R11, R4, R4, R11 ;  /* 0x00000004040b7223 */ /* 0x000fc8000000000b */
[----:B------:R-:W-:Y:S01]  /*0540*/  FADD R26, R11, R26 ;  /* 0x0000001a0b1a7221 */ /* 0x000fe20000000000 */
[----:B------:R-:W-:Y:S06]  /*0550*/  @P1 BRA `(.L_x_4) ;  /* 0xfffffffc00941947 */ /* 0x000fec000383ffff */
.L_x_3:
[----:B------:R-:W-:Y:S05]  /*0560*/  BSYNC.RECONVERGENT B1 ;  /* 0x0000000000017941 */ /* 0x000fea0003800200 */
.L_x_2:
[----:B------:R-:W-:Y:S05]  /*0570*/  @!P0 BRA `(.L_x_1) ;  /* 0x0000000400988947 */ /* 0x000fea0003800000 */
[C-C-:B------:R-:W-:Y:S02]  /*0580*/  IMAD R27, R0.reuse, 0x2, R23.reuse ;  /* 0x00000002001b7824 */ /* 0x140fe400078e0217 */
[----:B------:R-:W-:Y:S02]  /*0590*/  IMAD R29, R0, 0x3, R23 ;  /* 0x00000003001d7824 */ /* 0x000fe400078e0217 */
[----:B------:R-:W-:-:S07]  /*05a0*/  IMAD.IADD R28, R23, 0x1, R0 ;  /* 0x00000001171c7824 */ /* 0x000fce00078e0200 */
.L_x_5:
[----:B------:R-:W-:-:S06]  /*05b0*/  IMAD.WIDE.U32 R4, R23, 0x10, R24 ;  /* 0x0000001017047825 */ /* 0x000fcc00078e0018 */
[----:B------:R-:W2:Y:S01]  /*05c0*/  LDG.E.128.CONSTANT R4, desc[UR6][R4.64] ;  /* 0x0000000604047981 */ /* 0x000ea2000c1e9d00 */
[----:B------:R-:W-:-:S06]  /*05d0*/  IMAD.WIDE.U32 R8, R28, 0x10, R24 ;  /* 0x000000101c087825 */ /* 0x000fcc00078e0018 */
[----:B------:R-:W3:Y:S01]  /*05e0*/  LDG.E.128.CONSTANT R8, desc[UR6][R8.64] ;  /* 0x0000000608087981 */ /* 0x000ee2000c1e9d00 */
[C---:B--2---:R-:W-:Y:S01]  /*05f0*/  PRMT R12, R4.reuse, 0x7632, R12 ;  /* 0x00007632040c7816 */ /* 0x044fe2000000000c */
[----:B------:R-:W-:-:S03]  /*0600*/  IMAD.U32 R14, R4, 0x10000, RZ ;  /* 0x00010000040e7824 */ /* 0x000fc600078e00ff */
[----:B------:R-:W-:Y:S01]  /*0610*/  SHF.L.U32 R15, R12, 0x10, RZ ;  /* 0x000000100c0f7819 */ /* 0x000fe200000006ff */
[----:B------:R-:W-:-:S04]  /*0620*/  IMAD.WIDE.U32 R12, R27, 0x10, R24 ;  /* 0x000000101b0c7825 */ /* 0x000fc800078e0018 */
[----:B------:R-:W-:Y:S01]  /*0630*/  FMUL R15, R15, R15 ;  /* 0x0000000f0f0f7220 */ /* 0x000fe20000400000 */
[----:B------:R-:W-:-:S03]  /*0640*/  IMAD.U32 R17, R5, 0x10000, RZ ;  /* 0x0001000005117824 */ /* 0x000fc600078e00ff */
[----:B------:R-:W-:Y:S02]  /*0650*/  FFMA R16, R14, R14, R15 ;  /* 0x0000000e0e107223 */ /* 0x000fe4000000000f */
[----:B------:R-:W2:Y:S02]  /*0660*/  LDG.E.128.CONSTANT R12, desc[UR6][R12.64] ;  /* 0x000000060c0c7981 */ /* 0x000ea4000c1e9d00 */
[----:B------:R-:W-:Y:S01]  /*0670*/  FFMA R4, R17, R17, R16 ;  /* 0x0000001111047223 */ /* 0x000fe20000000010 */
[----:B------:R-:W-:-:S06]  /*0680*/  IMAD.WIDE.U32 R16, R29, 0x10, R24 ;  /* 0x000000101d107825 */ /* 0x000fcc00078e0018 */
[----:B------:R-:W4:Y:S01]  /*0690*/  LDG.E.128.CONSTANT R16, desc[UR6][R16.64] ;  /* 0x0000000610107981 */ /* 0x000f22000c1e9d00 */
[----:B------:R-:W-:Y:S01]  /*06a0*/  PRMT R5, R5, 0x7632, R5 ;  /* 0x0000763205057816 */ /* 0x000fe20000000005 */
[C---:B------:R-:W-:Y:S01]  /*06b0*/  IMAD R27, R0.reuse, 0x4, R27 ;  /* 0x00000004001b7824 */ /* 0x040fe200078e021b */
[C-C-:B------:R-:W-:Y:S02]  /*06c0*/  IADD3 R23, PT, PT, R0.reuse, R23, R0.reuse ;  /* 0x0000001700177210 */ /* 0x140fe40007ffe000 */
[----:B------:R-:W-:Y:S02]  /*06d0*/  SHF.L.U32 R5, R5, 0x10, RZ ;  /* 0x0000001005057819 */ /* 0x000fe400000006ff */
[C---:B------:R-:W-:Y:S02]  /*06e0*/  IADD3 R23, PT, PT, R0.reuse, R23, R0 ;  /* 0x0000001700177210 */ /* 0x040fe40007ffe000 */
[----:B------:R-:W-:Y:S01]  /*06f0*/  LEA R28, R0, R28, 0x2 ;  /* 0x0000001c001c7211 */ /* 0x000fe200078e10ff */
[----:B------:R-:W-:Y:S01]  /*0700*/  FFMA R4, R5, R5, R4 ;  /* 0x0000000505047223 */ /* 0x000fe20000000004 */
[C---:B------:R-:W-:Y:S01]  /*0710*/  IMAD.U32 R5, R6.reuse, 0x10000, RZ ;  /* 0x0001000006057824 */ /* 0x040fe200078e00ff */
[----:B------:R-:W-:-:S02]  /*0720*/  PRMT R6, R6, 0x7632, R6 ;  /* 0x0000763206067816 */ /* 0x000fc40000000006 */
[----:B------:R-:W-:Y:S01]  /*0730*/  ISETP.GE.AND P0, PT, R23, R22, PT ;  /* 0x000000161700720c */ /* 0x000fe20003f06270 */
[----:B------:R-:W-:Y:S01]  /*0740*/  FFMA R4, R5, R5, R4 ;  /* 0x0000000505047223 */ /* 0x000fe20000000004 */
[----:B------:R-:W-:Y:S01]  /*0750*/  LEA R29, R0, R29, 0x2 ;  /* 0x0000001d001d7211 */ /* 0x000fe200078e10ff */
[----:B------:R-:W-:Y:S02]  /*0760*/  IMAD.U32 R5, R6, 0x10000, RZ ;  /* 0x0001000006057824 */ /* 0x000fe400078e00ff */
[C---:B---3--:R-:W-:Y:S01]  /*0770*/  IMAD.U32 R6, R9.reuse, 0x10000, RZ ;  /* 0x0001000009067824 */ /* 0x048fe200078e00ff */
[----:B------:R-:W-:Y:S01]  /*0780*/  PRMT R9, R9, 0x7632, R9 ;  /* 0x0000763209097816 */ /* 0x000fe20000000009 */
[----:B------:R-:W-:Y:S01]  /*0790*/  FFMA R4, R5, R5, R4 ;  /* 0x0000000505047223 */ /* 0x000fe20000000004 */
[C---:B------:R-:W-:Y:S02]  /*07a0*/  SHF.L.U32 R5, R7.reuse, 0x10, RZ ;  /* 0x0000001007057819 */ /* 0x040fe400000006ff */
[----:B------:R-:W-:-:S03]  /*07b0*/  PRMT R7, R7, 0x7632, R7 ;  /* 0x0000763207077816 */ /* 0x000fc60000000007 */
[----:B------:R-:W-:Y:S01]  /*07c0*/  FFMA R4, R5, R5, R4 ;  /* 0x0000000505047223 */ /* 0x000fe20000000004 */
[C---:B------:R-:W-:Y:S02]  /*07d0*/  PRMT R5, R8.reuse, 0x7632, R5 ;  /* 0x0000763208057816 */ /* 0x040fe40000000005 */
[----:B------:R-:W-:Y:S02]  /*07e0*/  SHF.L.U32 R8, R8, 0x10, RZ ;  /* 0x0000001008087819 */ /* 0x000fe400000006ff */
[----:B------:R-:W-:Y:S01]  /*07f0*/  SHF.L.U32 R7, R7, 0x10, RZ ;  /* 0x0000001007077819 */ /* 0x000fe200000006ff */
[----:B------:R-:W-:-:S04]  /*0800*/  IMAD.U32 R5, R5, 0x10000, RZ ;  /* 0x0001000005057824 */ /* 0x000fc800078e00ff */
[----:B------:R-:W-:Y:S01]  /*0810*/  FMUL R5, R5, R5 ;  /* 0x0000000505057220 */ /* 0x000fe20000400000 */
[----:B------:R-:W-:Y:S01]  /*0820*/  FFMA R7, R7, R7, R4 ;  /* 0x0000000707077223 */ /* 0x000fe20000000004 */
[C---:B------:R-:W-:Y:S02]  /*0830*/  SHF.L.U32 R4, R11.reuse, 0x10, RZ ;  /* 0x000000100b047819 */ /* 0x040fe400000006ff */
[----:B------:R-:W-:Y:S01]  /*0840*/  FFMA R5, R8, R8, R5 ;  /* 0x0000000808057223 */ /* 0x000fe20000000005 */
[----:B------:R-:W-:Y:S01]  /*0850*/  PRMT R11, R11, 0x7632, R11 ;  /* 0x000076320b0b7816 */ /* 0x000fe2000000000b */
[----:B------:R-:W-:Y:S02]  /*0860*/  FADD R26, R7, R26 ;  /* 0x0000001a071a7221 */ /* 0x000fe40000000000 */
[----:B------:R-:W-:Y:S01]  /*0870*/  FFMA R5, R6, R6, R5 ;  /* 0x0000000606057223 */ /* 0x000fe20000000005 */
[----:B------:R-:W-:-:S05]  /*0880*/  SHF.L.U32 R6, R9, 0x10, RZ ;  /* 0x0000001009067819 */ /* 0x000fca00000006ff */
[----:B------:R-:W-:Y:S01]  /*0890*/  FFMA R5, R6, R6, R5 ;  /* 0x0000000606057223 */ /* 0x000fe20000000005 */
[C---:B------:R-:W-:Y:S01]  /*08a0*/  IMAD.U32 R6, R10.reuse, 0x10000, RZ ;  /* 0x000100000a067824 */ /* 0x040fe200078e00ff */
[----:B------:R-:W-:-:S03]  /*08b0*/  PRMT R10, R10, 0x7632, R10 ;  /* 0x000076320a0a7816 */ /* 0x000fc6000000000a */
[----:B------:R-:W-:Y:S02]  /*08c0*/  FFMA R5, R6, R6, R5 ;  /* 0x0000000606057223 */ /* 0x000fe40000000005 */
[----:B------:R-:W-:-:S04]  /*08d0*/  IMAD.U32 R10, R10, 0x10000, RZ ;  /* 0x000100000a0a7824 */ /* 0x000fc800078e00ff */
[----:B------:R-:W-:-:S04]  /*08e0*/  FFMA R5, R10, R10, R5 ;  /* 0x0000000a0a057223 */ /* 0x000fc80000000005 */
[----:B------:R-:W-:Y:S01]  /*08f0*/  FFMA R5, R4, R4, R5 ;  /* 0x0000000404057223 */ /* 0x000fe20000000005 */
[----:B------:R-:W-:-:S05]  /*0900*/  SHF.L.U32 R4, R11, 0x10, RZ ;  /* 0x000000100b047819 */ /* 0x000fca00000006ff */
[----:B------:R-:W-:-:S04]  /*0910*/  FFMA R5, R4, R4, R5 ;  /* 0x0000000404057223 */ /* 0x000fc80000000005 */
[----:B------:R-:W-:Y:S01]  /*0920*/  FADD R5, R26, R5 ;  /* 0x000000051a057221 */ /* 0x000fe20000000000 */
[C---:B--2---:R-:W-:Y:S01]  /*0930*/  PRMT R6, R12.reuse, 0x7632, R6 ;  /* 0x000076320c067816 */ /* 0x044fe20000000006 */
[----:B------:R-:W-:-:S04]  /*0940*/  IMAD.U32 R12, R12, 0x10000, RZ ;  /* 0x000100000c0c7824 */ /* 0x000fc800078e00ff */
[----:B------:R-:W-:-:S04]  /*0950*/  IMAD.U32 R6, R6, 0x10000, RZ ;  /* 0x0001000006067824 */ /* 0x000fc800078e00ff */
[----:B------:R-:W-:Y:S01]  /*0960*/  FMUL R7, R6, R6 ;  /* 0x0000000606077220 */ /* 0x000fe20000400000 */
[C---:B----4-:R-:W-:Y:S02]  /*0970*/  PRMT R6, R16.reuse, 0x7632, R6 ;  /* 0x0000763210067816 */ /* 0x050fe40000000006 */
[----:B------:R-:W-:Y:S01]  /*0980*/  SHF.L.U32 R16, R16, 0x10, RZ ;  /* 0x0000001010107819 */ /* 0x000fe200000006ff */
[----:B------:R-:W-:Y:S01]  /*0990*/  FFMA R4, R12, R12, R7 ;  /* 0x0000000c0c047223 */ /* 0x000fe20000000007 */
[C---:B------:R-:W-:Y:S01]  /*09a0*/  SHF.L.U32 R7, R13.reuse, 0x10, RZ ;  /* 0x000000100d077819 */ /* 0x040fe200000006ff */
[----:B------:R-:W-:Y:S01]  /*09b0*/  IMAD.U32 R6, R6, 0x10000, RZ ;  /* 0x0001000006067824 */ /* 0x000fe200078e00ff */
[----:B------:R-:W-:Y:S02]  /*09c0*/  PRMT R13, R13, 0x7632, R13 ;  /* 0x000076320d0d7816 */ /* 0x000fe4000000000d */
[----:B------:R-:W-:Y:S01]  /*09d0*/  PRMT R8, R18, 0x7632, R8 ;  /* 0x0000763212087816 */ /* 0x000fe20000000008 */
[----:B------:R-:W-:Y:S01]  /*09e0*/  FFMA R4, R7, R7, R4 ;  /* 0x0000000707047223 */ /* 0x000fe20000000004 */
[----:B------:R-:W-:Y:S01]  /*09f0*/  FMUL R7, R6, R6 ;  /* 0x0000000606077220 */ /* 0x000fe20000400000 */
[----:B------:R-:W-:Y:S01]  /*0a00*/  PRMT R6, R17, 0x7632, R6 ;  /* 0x0000763211067816 */ /* 0x000fe20000000006 */
[----:B------:R-:W-:Y:S01]  /*0a10*/  IMAD.U32 R13, R13, 0x10000, RZ ;  /* 0x000100000d0d7824 */ /* 0x000fe200078e00ff */
[----:B------:R-:W-:Y:S01]  /*0a20*/  SHF.L.U32 R17, R17, 0x10, RZ ;  /* 0x0000001011117819 */ /* 0x000fe200000006ff */
[----:B------:R-:W-:Y:S01]  /*0a30*/  FFMA R16, R16, R16, R7 ;  /* 0x0000001010107223 */ /* 0x000fe20000000007 */
[----:B------:R-:W-:-:S02]  /*0a40*/  IMAD.U32 R7, R14, 0x10000, RZ ;  /* 0x000100000e077824 */ /* 0x000fc400078e00ff */
[----:B------:R-:W-:Y:S01]  /*0a50*/  FFMA R4, R13, R13, R4 ;  /* 0x0000000d0d047223 */ /* 0x000fe20000000004 */
[----:B------:R-:W-:Y:S01]  /*0a60*/  SHF.L.U32 R9, R6, 0x10, RZ ;  /* 0x0000001006097819 */ /* 0x000fe200000006ff */
[----:B------:R-:W-:Y:S01]  /*0a70*/  FFMA R16, R17, R17, R16 ;  /* 0x0000001111107223 */ /* 0x000fe20000000010 */
[----:B------:R-:W-:Y:S01]  /*0a80*/  PRMT R14, R14, 0x7632, R14 ;  /* 0x000076320e0e7816 */ /* 0x000fe2000000000e */
[----:B------:R-:W-:Y:S01]  /*0a90*/  FFMA R4, R7, R7, R4 ;  /* 0x0000000707047223 */ /* 0x000fe20000000004 */
[----:B------:R-:W-:Y:S01]  /*0aa0*/  PRMT R6, R15, 0x7632, R6 ;  /* 0x000076320f067816 */ /* 0x000fe20000000006 */
[----:B------:R-:W-:Y:S01]  /*0ab0*/  FFMA R16, R9, R9, R16 ;  /* 0x0000000909107223 */ /* 0x000fe20000000010 */
[----:B------:R-:W-:Y:S01]  /*0ac0*/  SHF.L.U32 R7, R14, 0x10, RZ ;  /* 0x000000100e077819 */ /* 0x000fe200000006ff */
[----:B------:R-:W-:Y:S01]  /*0ad0*/  IMAD.U32 R9, R18, 0x10000, RZ ;  /* 0x0001000012097824 */ /* 0x000fe200078e00ff */
[----:B------:R-:W-:Y:S01]  /*0ae0*/  SHF.L.U32 R11, R8, 0x10, RZ ;  /* 0x00000010080b7819 */ /* 0x000fe200000006ff */
[----:B------:R-:W-:Y:S01]  /*0af0*/  IMAD.U32 R15, R15, 0x10000, RZ ;  /* 0x000100000f0f7824 */ /* 0x000fe200078e00ff */
[----:B------:R-:W-:Y:S01]  /*0b00*/  PRMT R8, R19, 0x7632, R8 ;  /* 0x0000763213087816 */ /* 0x000fe20000000008 */
[----:B------:R-:W-:Y:S01]  /*0b10*/  FFMA R16, R9, R9, R16 ;  /* 0x0000000909107223 */ /* 0x000fe20000000010 */
[----:B------:R-:W-:Y:S01]  /*0b20*/  FFMA R4, R7, R7, R4 ;  /* 0x0000000707047223 */ /* 0x000fe20000000004 */
[----:B------:R-:W-:Y:S01]  /*0b30*/  SHF.L.U32 R7, R6, 0x10, RZ ;  /* 0x0000001006077819 */ /* 0x000fe200000006ff */
[----:B------:R-:W-:-:S02]  /*0b40*/  IMAD.U32 R19, R19, 0x10000, RZ ;  /* 0x0001000013137824 */ /* 0x000fc400078e00ff */
[----:B------:R-:W-:Y:S01]  /*0b50*/  FFMA R16, R11, R11, R16 ;  /* 0x0000000b0b107223 */ /* 0x000fe20000000010 */
[----:B------:R-:W-:Y:S01]  /*0b60*/  FFMA R4, R15, R15, R4 ;  /* 0x0000000f0f047223 */ /* 0x000fe20000000004 */
[----:B------:R-:W-:Y:S02]  /*0b70*/  IMAD.U32 R9, R8, 0x10000, RZ ;  /* 0x0001000008097824 */ /* 0x000fe400078e00ff */
[----:B------:R-:W-:Y:S01]  /*0b80*/  FFMA R16, R19, R19, R16 ;  /* 0x0000001313107223 */ /* 0x000fe20000000010 */
[----:B------:R-:W-:-:S03]  /*0b90*/  FFMA R4, R7, R7, R4 ;  /* 0x0000000707047223 */ /* 0x000fc60000000004 */
[----:B------:R-:W-:Y:S01]  /*0ba0*/  FFMA R9, R9, R9, R16 ;  /* 0x0000000909097223 */ /* 0x000fe20000000010 */
[----:B------:R-:W-:-:S04]  /*0bb0*/  FADD R4, R5, R4 ;  /* 0x0000000405047221 */ /* 0x000fc80000000000 */
[----:B------:R-:W-:Y:S01]  /*0bc0*/  FADD R26, R4, R9 ;  /* 0x00000009041a7221 */ /* 0x000fe20000000000 */
[----:B------:R-:W-:Y:S06]  /*0bd0*/  @!P0 BRA `(.L_x_5) ;  /* 0xfffffff800748947 */ /* 0x000fec000383ffff */
.L_x_1:
[----:B------:R-:W-:Y:S05]  /*0be0*/  BSYNC.RECONVERGENT B0 ;  /* 0x0000000000007941 */ /* 0x000fea0003800200 */
.L_x_0:
[----:B------:R-:W1:Y:S01]  /*0bf0*/  SHFL.BFLY PT, R5, R26, 0x10, 0x1f ;  /* 0x0e001f001a057f89 */ /* 0x000e6200000e0000 */
[----:B0-----:R-:W-:Y:S01]  /*0c00*/  I2FP.F32.U32 R6, R0 ;  /* 0x0000000000067245 */ /* 0x001fe20000201000 */
[----:B------:R-:W-:Y:S01]  /*0c10*/  BSSY.RECONVERGENT B0, `(.L_x_6) ;  /* 0x0000040000007945 */ /* 0x000fe20003800200 */
[----:B------:R-:W-:Y:S02]  /*0c20*/  LOP3.LUT P0, R10, R3, 0x1f, RZ, 0xc0, !PT ;  /* 0x0000001f030a7812 */ /* 0x000fe4000780c0ff */
[----:B------:R-:W-:Y:S01]  /*0c30*/  I2FP.F32.U32 R8, R3 ;  /* 0x0000000300087245 */ /* 0x000fe20000201000 */
[----:B------:R-:W-:-:S05]  /*0c40*/  FMUL R9, R6, 0.03125 ;  /* 0x3d00000006097820 */ /* 0x000fca0000400000 */
[----:B------:R-:W-:-:S05]  /*0c50*/  FSETP.GT.AND P1, PT, R9, R8, PT ;  /* 0x000000080900720b */ /* 0x000fca0003f24000 */
[----:B------:R-:W0:Y:S01]  /*0c60*/  @!P0 S2R R9, SR_CgaCtaId ;  /* 0x0000000000098919 */ /* 0x000e220000008800 */
[----:B-1----:R-:W-:-:S07]  /*0c70*/  FADD R5, R5, R26 ;  /* 0x0000001a05057221 */ /* 0x002fce0000000000 */
[----:B------:R-:W1:Y:S01]  /*0c80*/  @P1 S2R R11, SR_CgaCtaId ;  /* 0x00000000000b1919 */ /* 0x000e620000008800 */
[----:B------:R-:W-:Y:S01]  /*0c90*/  @P1 MOV R8, 0x400 ;  /* 0x0000040000081802 */ /* 0x000fe20000000f00 */
[----:B------:R-:W2:Y:S03]  /*0ca0*/  SHFL.BFLY PT, R4, R5, 0x8, 0x1f ;  /* 0x0d001f0005047f89 */ /* 0x000ea600000e0000 */
[----:B------:R-:W-:Y:S01]  /*0cb0*/  @P1 IADD3 R8, PT, PT, R8, 0x4, RZ ;  /* 0x0000000408081810 */ /* 0x000fe20007ffe0ff */
[----:B--2---:R-:W-:-:S05]  /*0cc0*/  FADD R4, R5, R4 ;  /* 0x0000000405047221 */ /* 0x004fca0000000000 */
[----:B------:R-:W2:Y:S02]  /*0cd0*/  SHFL.BFLY PT, R7, R4, 0x4, 0x1f ;  /* 0x0c801f0004077f89 */ /* 0x000ea400000e0000 */
[----:B--2---:R-:W-:Y:S01]  /*0ce0*/  FADD R7, R4, R7 ;  /* 0x0000000704077221 */ /* 0x004fe20000000000 */
[----:B------:R-:W-:-:S04]  /*0cf0*/  @!P0 MOV R4, 0x400 ;  /* 0x0000040000048802 */ /* 0x000fc80000000f00 */
[----:B------:R-:W2:Y:S01]  /*0d00*/  SHFL.BFLY PT, R6, R7, 0x2, 0x1f ;  /* 0x0c401f0007067f89 */ /* 0x000ea200000e0000 */
[----:B------:R-:W-:-:S05]  /*0d10*/  @!P0 VIADD R4, R4, 0x4 ;  /* 0x0000000404048836 */ /* 0x000fca0000000000 */
[----:B0-----:R-:W-:-:S04]  /*0d20*/  @!P0 LEA R4, R9, R4, 0x18 ;  /* 0x0000000409048211 */ /* 0x001fc800078ec0ff */
[----:B------:R-:W-:Y:S01]  /*0d30*/  @!P0 LEA.HI R4, R3, R4, RZ, 0x1d ;  /* 0x0000000403048211 */ /* 0x000fe200078fe8ff */
[----:B--2---:R-:W-:Y:S01]  /*0d40*/  FADD R6, R7, R6 ;  /* 0x0000000607067221 */ /* 0x004fe20000000000 */
[----:B-1----:R-:W-:-:S04]  /*0d50*/  @P1 LEA R7, R11, R8, 0x18 ;  /* 0x000000080b071211 */ /* 0x002fc800078ec0ff */
[----:B------:R-:W0:Y:S01]  /*0d60*/  SHFL.BFLY PT, R5, R6, 0x1, 0x1f ;  /* 0x0c201f0006057f89 */ /* 0x000e2200000e0000 */
[----:B------:R-:W-:Y:S02]  /*0d70*/  @P1 IMAD R7, R10, 0x4, R7 ;  /* 0x000000040a071824 */ /* 0x000fe400078e0207 */
[----:B0-----:R-:W-:Y:S01]  /*0d80*/  FADD R13, R6, R5 ;  /* 0x00000005060d7221 */ /* 0x001fe20000000000 */
[----:B------:R-:W-:-:S04]  /*0d90*/  MOV R5, RZ ;  /* 0x000000ff00057202 */ /* 0x000fc80000000f00 */
[----:B------:R-:W-:Y:S01]  /*0da0*/  @!P0 STS [R4], R13 ;  /* 0x0000000d04008388 */ /* 0x000fe20000000800 */
[----:B------:R-:W-:Y:S01]  /*0db0*/  BAR.SYNC.DEFER_BLOCKING 0x0 ;  /* 0x0000000000007b1d */ /* 0x000fe20000010000 */
[----:B------:R-:W-:-:S05]  /*0dc0*/  ISETP.NE.AND P0, PT, R3, RZ, PT ;  /* 0x000000ff0300720c */ /* 0x000fca0003f05270 */
[----:B------:R-:W0:Y:S04]  /*0dd0*/  @P1 LDS R5, [R7] ;  /* 0x0000000007051984 */ /* 0x000e280000000800 */
[----:B0-----:R-:W0:Y:S02]  /*0de0*/  SHFL.BFLY PT, R6, R5, 0x10, 0x1f ;  /* 0x0e001f0005067f89 */ /* 0x001e2400000e0000 */
[----:B0-----:R-:W-:-:S05]  /*0df0*/  FADD R6, R6, R5 ;  /* 0x0000000506067221 */ /* 0x001fca0000000000 */
[----:B------:R-:W0:Y:S02]  /*0e00*/  SHFL.BFLY PT, R9, R6, 0x8, 0x1f ;  /* 0x0d001f0006097f89 */ /* 0x000e2400000e0000 */
[----:B0-----:R-:W-:-:S05]  /*0e10*/  FADD R9, R6, R9 ;  /* 0x0000000906097221 */ /* 0x001fca0000000000 */
[----:B------:R-:W0:Y:S02]  /*0e20*/  SHFL.BFLY PT, R8, R9, 0x4, 0x1f ;  /* 0x0c801f0009087f89 */ /* 0x000e2400000e0000 */
[----:B0-----:R-:W-:-:S05]  /*0e30*/  FADD R8, R9, R8 ;  /* 0x0000000809087221 */ /* 0x001fca0000000000 */
[----:B------:R-:W0:Y:S02]  /*0e40*/  SHFL.BFLY PT, R11, R8, 0x2, 0x1f ;  /* 0x0c401f00080b7f89 */ /* 0x000e2400000e0000 */
[----:B0-----:R-:W-:-:S05]  /*0e50*/  FADD R11, R8, R11 ;  /* 0x0000000b080b7221 */ /* 0x001fca0000000000 */
[----:B------:R-:W0:Y:S02]  /*0e60*/  SHFL.BFLY PT, R4, R11, 0x1, 0x1f ;  /* 0x0c201f000b047f89 */ /* 0x000e2400000e0000 */
[----:B0-----:R-:W-:Y:S01]  /*0e70*/  FADD R4, R11, R4 ;  /* 0x000000040b047221 */ /* 0x001fe20000000000 */
[----:B------:R-:W-:Y:S06]  /*0e80*/  @P0 BRA `(.L_x_7) ;  /* 0x0000000000600947 */ /* 0x000fec0003800000 */
[----:B------:R-:W-:Y:S01]  /*0e90*/  I2FP.F32.S32 R5, R21 ;  /* 0x0000001500057245 */ /* 0x000fe20000201400 */
[----:B------:R-:W-:Y:S03]  /*0ea0*/  BSSY.RECONVERGENT B1, `(.L_x_8) ;  /* 0x000000c000017945 */ /* 0x000fe60003800200 */
[----:B------:R-:W0:Y:S08]  /*0eb0*/  MUFU.RCP R6, R5 ;  /* 0x0000000500067308 */ /* 0x000e300000001000 */
[----:B------:R-:W1:Y:S01]  /*0ec0*/  FCHK P0, R4, R5 ;  /* 0x0000000504007302 */ /* 0x000e620000000000 */
[----:B0-----:R-:W-:-:S04]  /*0ed0*/  FFMA R7, -R5, R6, 1 ;  /* 0x3f80000005077423 */ /* 0x001fc80000000106 */
[----:B------:R-:W-:-:S04]  /*0ee0*/  FFMA R7, R6, R7, R6 ;  /* 0x0000000706077223 */ /* 0x000fc80000000006 */
[----:B------:R-:W-:-:S04]  /*0ef0*/  FFMA R6, R4, R7, RZ ;  /* 0x0000000704067223 */ /* 0x000fc800000000ff */
[----:B------:R-:W-:-:S04]  /*0f00*/  FFMA R8, -R5, R6, R4 ;  /* 0x0000000605087223 */ /* 0x000fc80000000104 */
[----:B------:R-:W-:Y:S01]  /*0f10*/  FFMA R6, R7, R8, R6 ;  /* 0x0000000807067223 */ /* 0x000fe20000000006 */
[----:B-1----:R-:W-:Y:S06]  /*0f20*/  @!P0 BRA `(.L_x_9) ;  /* 0x00000000000c8947 */ /* 0x002fec0003800000 */
[----:B------:R-:W-:-:S07]  /*0f30*/  MOV R6, 0xf50 ;  /* 0x00000f5000067802 */ /* 0x000fce0000000f00 */
[----:B------:R-:W-:Y:S05]  /*0f40*/  CALL.REL.NOINC `($__internal_0_$__cuda_sm3x_div_rn_noftz_f32_slowpath) ;  /* 0x0000000c00747944 */ /* 0x000fea0003c00000 */
[----:B------:R-:W-:-:S07]  /*0f50*/  IMAD.MOV.U32 R6, RZ, RZ, R4 ;  /* 0x000000ffff067224 */ /* 0x000fce00078e0004 */
.L_x_9:
[----:B------:R-:W-:Y:S05]  /*0f60*/  BSYNC.RECONVERGENT B1 ;  /* 0x0000000000017941 */ /* 0x000fea0003800200 */
.L_x_8:
[----:B------:R-:W0:Y:S01]  /*0f70*/  LDCU UR4, c[0x0][0x3a0] ;  /* 0x00007400ff0477ac */ /* 0x000e220008000800 */
[----:B------:R-:W1:Y:S01]  /*0f80*/  S2UR UR5, SR_CgaCtaId ;  /* 0x00000000000579c3 */ /* 0x000e620000008800 */
[----:B0-----:R-:W-:Y:S01]  /*0f90*/  FADD R6, R6, UR4 ;  /* 0x0000000406067e21 */ /* 0x001fe20008000000 */
[----:B------:R-:W-:-:S04]  /*0fa0*/  UMOV UR4, 0x400 ;  /* 0x0000040000047882 */ /* 0x000fc80000000000 */
[----:B------:R-:W-:Y:S01]  /*0fb0*/  FSETP.GEU.AND P0, PT, |R6|, 1.175494350822287508e-38, PT ;  /* 0x008000000600780b */ /* 0x000fe20003f0e200 */
[----:B-1----:R-:W-:-:S12]  /*0fc0*/  ULEA UR4, UR5, UR4, 0x18 ;  /* 0x0000000405047291 */ /* 0x002fd8000f8ec0ff */
[----:B------:R-:W-:-:S04]  /*0fd0*/  @!P0 FMUL R6, R6, 16777216 ;  /* 0x4b80000006068820 */ /* 0x000fc80000400000 */
[----:B------:R-:W0:Y:S02]  /*0fe0*/  MUFU.RSQ R4, R6 ;  /* 0x0000000600047308 */ /* 0x000e240000001400 */
[----:B0-----:R-:W-:-:S05]  /*0ff0*/  @!P0 FMUL R4, R4, 4096 ;  /* 0x4580000004048820 */ /* 0x001fca0000400000 */
[----:B------:R0:W-:Y:S02]  /*1000*/  STS [UR4], R4 ;  /* 0x00000004ff007988 */ /* 0x0001e40008000804 */
.L_x_7:
[----:B------:R-:W-:Y:S05]  /*1010*/  BSYNC.RECONVERGENT B0 ;  /* 0x0000000000007941 */ /* 0x000fea0003800200 */
.L_x_6:
[----:B------:R-:W-:Y:S01]  /*1020*/  BAR.SYNC.DEFER_BLOCKING 0x0 ;  /* 0x0000000000007b1d */ /* 0x000fe20000010000 */
[----:B------:R-:W-:-:S13]  /*1030*/  ISETP.GE.AND P0, PT, R3, R22, PT ;  /* 0x000000160300720c */ /* 0x000fda0003f06270 */
[----:B------:R-:W-:Y:S05]  /*1040*/  @P0 EXIT ;  /* 0x000000000000094d */ /* 0x000fea0003800000 */
[----:B------:R-:W1:Y:S01]  /*1050*/  I2F.U32.RP R8, R0 ;  /* 0x0000000000087306 */ /* 0x000e620000209000 */
[----:B------:R-:W-:Y:S01]  /*1060*/  IADD3 R13, PT, PT, R3, R0, RZ ;  /* 0x00000000030d7210 */ /* 0x000fe20007ffe0ff */
[----:B------:R-:W2:Y:S01]  /*1070*/  S2UR UR5, SR_CgaCtaId ;  /* 0x00000000000579c3 */ /* 0x000ea20000008800 */
[----:B------:R-:W-:Y:S01]  /*1080*/  ISETP.NE.U32.AND P2, PT, R0, RZ, PT ;  /* 0x000000ff0000720c */ /* 0x000fe20003f45070 */
[----:B------:R-:W-:Y:S01]  /*1090*/  UMOV UR4, 0x400 ;  /* 0x0000040000047882 */ /* 0x000fe20000000000 */
[----:B------:R-:W-:Y:S01]  /*10a0*/  ISETP.GE.U32.AND P0, PT, R13, R22, PT ;  /* 0x000000160d00720c */ /* 0x000fe20003f06070 */
[----:B------:R-:W-:Y:S01]  /*10b0*/  BSSY.RECONVERGENT B0, `(.L_x_10) ;  /* 0x0000053000007945 */ /* 0x000fe20003800200 */
[----:B------:R-:W-:Y:S02]  /*10c0*/  VIMNMX.U32 R6, PT, PT, R22, R13, !PT ;  /* 0x0000000d16067248 */ /* 0x000fe40007fe0000 */
[----:B------:R-:W-:Y:S01]  /*10d0*/  SEL R7, RZ, 0x1, P0 ;  /* 0x00000001ff077807 */ /* 0x000fe20000000000 */
[----:B-1----:R-:W0:Y:S01]  /*10e0*/  MUFU.RCP R8, R8 ;  /* 0x0000000800087308 */ /* 0x002e220000001000 */
[----:B--2---:R-:W-:Y:S01]  /*10f0*/  ULEA UR4, UR5, UR4, 0x18 ;  /* 0x0000000405047291 */ /* 0x004fe2000f8ec0ff */
[----:B0-----:R-:W-:-:S08]  /*1100*/  IADD3 R4, PT, PT, R8, 0xffffffe, RZ ;  /* 0x0ffffffe08047810 */ /* 0x001fd00007ffe0ff */
[----:B------:R-:W0:Y:S01]  /*1110*/  LDS R16, [UR4] ;  /* 0x00000004ff107984 */ /* 0x000e220008000800 */
[----:B------:R1:W2:Y:S02]  /*1120*/  F2I.FTZ.U32.TRUNC.NTZ R5, R4 ;  /* 0x0000000400057305 */ /* 0x0002a4000021f000 */
[----:B-1----:R-:W-:Y:S02]  /*1130*/  IMAD.MOV.U32 R4, RZ, RZ, RZ ;  /* 0x000000ffff047224 */ /* 0x002fe400078e00ff */
[----:B--2---:R-:W-:-:S04]  /*1140*/  IMAD.MOV R9, RZ, RZ, -R5 ;  /* 0x000000ffff097224 */ /* 0x004fc800078e0a05 */
[----:B------:R-:W-:-:S04]  /*1150*/  IMAD R9, R9, R0, RZ ;  /* 0x0000000009097224 */ /* 0x000fc800078e02ff */
[----:B------:R-:W-:Y:S01]  /*1160*/  IMAD.HI.U32 R8, R5, R9, R4 ;  /* 0x0000000905087227 */ /* 0x000fe200078e0004 */
[----:B------:R-:W-:-:S05]  /*1170*/  IADD3 R5, PT, PT, R6, -R13, -R7 ;  /* 0x8000000d06057210 */ /* 0x000fca0007ffe807 */
[----:B------:R-:W-:-:S05]  /*1180*/  IMAD.HI.U32 R4, R8, R5, RZ ;  /* 0x0000000508047227 */ /* 0x000fca00078e00ff */
[----:B------:R-:W-:-:S05]  /*1190*/  IADD3 R6, PT, PT, -R4, RZ, RZ ;  /* 0x000000ff04067210 */ /* 0x000fca0007ffe1ff */
[----:B------:R-:W-:-:S05]  /*11a0*/  IMAD R5, R0, R6, R5 ;  /* 0x0000000600057224 */ /* 0x000fca00078e0205 */
[----:B------:R-:W-:-:S13]  /*11b0*/  ISETP.GE.U32.AND P0, PT, R5, R0, PT ;  /* 0x000000000500720c */ /* 0x000fda0003f06070 */
[----:B------:R-:W-:Y:S01]  /*11c0*/  @P0 IMAD.IADD R5, R5, 0x1, -R0 ;  /* 0x0000000105050824 */ /* 0x000fe200078e0a00 */
[----:B------:R-:W-:-:S04]  /*11d0*/  @P0 IADD3 R4, PT, PT, R4, 0x1, RZ ;  /* 0x0000000104040810 */ /* 0x000fc80007ffe0ff */
[----:B------:R-:W-:-:S13]  /*11e0*/  ISETP.GE.U32.AND P1, PT, R5, R0, PT ;  /* 0x000000000500720c */ /* 0x000fda0003f26070 */
[----:B------:R-:W-:Y:S01]  /*11f0*/  @P1 VIADD R4, R4, 0x1 ;  /* 0x0000000104041836 */ /* 0x000fe20000000000 */
[----:B------:R-:W-:-:S04]  /*1200*/  @!P2 LOP3.LUT R4, RZ, R0, RZ, 0x33, !PT ;  /* 0x00000000ff04a212 */ /* 0x000fc800078e33ff */
[----:B------:R-:W-:-:S04]  /*1210*/  IADD3 R4, PT, PT, R7, R4, RZ ;  /* 0x0000000407047210 */ /* 0x000fc80007ffe0ff */
[C---:B------:R-:W-:Y:S02]  /*1220*/  LOP3.LUT R5, R4.reuse, 0x1, RZ, 0xc0, !PT ;  /* 0x0000000104057812 */ /* 0x040fe400078ec0ff */
[----:B------:R-:W-:Y:S02]  /*1230*/  ISETP.NE.AND P0, PT, R4, RZ, PT ;  /* 0x000000ff0400720c */ /* 0x000fe40003f05270 */
[----:B------:R-:W-:-:S13]  /*1240*/  ISETP.NE.U32.AND P1, PT, R5, 0x1, PT ;  /* 0x000000010500780c */ /* 0x000fda0003f25070 */
[----:B0-----:R-:W-:Y:S05]  /*1250*/  @!P1 BRA `(.L_x_11) ;  /* 0x0000000000e09947 */ /* 0x001fea0003800000 */
[----:B------:R-:W0:Y:S01]  /*1260*/  LDC.64 R10, c[0x0][0x390] ;  /* 0x0000e400ff0a7b82 */ /* 0x000e220000000a00 */
[C---:B------:R-:W-:Y:S01]  /*1270*/  IMAD.WIDE.U32 R6, R3.reuse, 0x10, R24 ;  /* 0x0000001003067825 */ /* 0x040fe200078e0018 */
[----:B------:R-:W1:Y:S05]  /*1280*/  LDCU.64 UR4, c[0x0][0x380] ;  /* 0x00007000ff0477ac */ /* 0x000e6a0008000a00 */
[----:B------:R-:W2:Y:S01]  /*1290*/  LDG.E.128.CONSTANT R4, desc[UR6][R6.64] ;  /* 0x0000000606047981 */ /* 0x000ea2000c1e9d00 */
[----:B0-----:R-:W-:-:S06]  /*12a0*/  IMAD.WIDE.U32 R10, R3, 0x10, R10 ;  /* 0x00000010030a7825 */ /* 0x001fcc00078e000a */
[----:B------:R-:W3:Y:S01]  /*12b0*/  LDG.E.128.CONSTANT R8, desc[UR6][R10.64] ;  /* 0x000000060a087981 */ /* 0x000ee2000c1e9d00 */
[----:B------:R-:W-:Y:S01]  /*12c0*/  IADD3 R3, P1, PT, R20, R3, RZ ;  /* 0x0000000314037210 */ /* 0x000fe20007f3e0ff */
[C---:B--2---:R-:W-:Y:S01]  /*12d0*/  IMAD.U32 R17, R4.reuse, 0x10000, RZ ;  /* 0x0001000004117824 */ /* 0x044fe200078e00ff */
[----:B------:R-:W-:-:S03]  /*12e0*/  PRMT R12, R4, 0x7632, R12 ;  /* 0x00007632040c7816 */ /* 0x000fc6000000000c */
[----:B------:R-:W-:Y:S01]  /*12f0*/  FMUL R14, R16, R17 ;  /* 0x00000011100e7220 */ /* 0x000fe20000400000 */
[C---:B------:R-:W-:Y:S02]  /*1300*/  SHF.L.U32 R17, R6.reuse, 0x10, RZ ;  /* 0x0000001006117819 */ /* 0x040fe400000006ff */
[C---:B------:R-:W-:Y:S02]  /*1310*/  PRMT R4, R5.reuse, 0x7632, R4 ;  /* 0x0000763205047816 */ /* 0x040fe40000000004 */
[----:B------:R-:W-:Y:S02]  /*1320*/  SHF.L.U32 R15, R5, 0x10, RZ ;  /* 0x00000010050f7819 */ /* 0x000fe400000006ff */
[----:B------:R-:W-:Y:S01]  /*1330*/  PRMT R5, R6, 0x7632, R5 ;  /* 0x0000763206057816 */ /* 0x000fe20000000005 */
[----:B------:R-:W-:Y:S01]  /*1340*/  FMUL R23, R16, R17 ;  /* 0x0000001110177220 */ /* 0x000fe20000400000 */
[----:B------:R-:W-:Y:S02]  /*1350*/  IMAD.U32 R17, R12, 0x10000, RZ ;  /* 0x000100000c117824 */ /* 0x000fe400078e00ff */
[----:B------:R-:W-:Y:S01]  /*1360*/  FMUL R26, R16, R15 ;  /* 0x0000000f101a7220 */ /* 0x000fe20000400000 */
[----:B---3--:R-:W-:Y:S01]  /*1370*/  IMAD.U32 R21, R8, 0x10000, RZ ;  /* 0x0001000008157824 */ /* 0x008fe200078e00ff */
[----:B------:R-:W-:-:S03]  /*1380*/  PRMT R8, R7, 0x7632, R8 ;  /* 0x0000763207087816 */ /* 0x000fc60000000008 */
[----:B------:R-:W-:Y:S01]  /*1390*/  FMUL R6, R14, R21 ;  /* 0x000000150e067220 */ /* 0x000fe20000400000 */
[----:B------:R-:W-:Y:S02]  /*13a0*/  PRMT R14, R8, 0x7632, R14 ;  /* 0x00007632080e7816 */ /* 0x000fe4000000000e */
[----:B------:R-:W-:Y:S01]  /*13b0*/  SHF.L.U32 R21, R9, 0x10, RZ ;  /* 0x0000001009157819 */ /* 0x000fe200000006ff */
[----:B------:R-:W-:Y:S01]  /*13c0*/  FMUL R17, R16, R17 ;  /* 0x0000001110117220 */ /* 0x000fe20000400000 */
[----:B------:R-:W-:Y:S01]  /*13d0*/  SHF.L.U32 R14, R14, 0x10, RZ ;  /* 0x000000100e0e7819 */ /* 0x000fe200000006ff */
[----:B------:R-:W-:Y:S01]  /*13e0*/  IMAD.U32 R19, R7, 0x10000, RZ ;  /* 0x0001000007137824 */ /* 0x000fe200078e00ff */
[----:B------:R-:W-:Y:S01]  /*13f0*/  PRMT R7, R9, 0x7632, R7 ;  /* 0x0000763209077816 */ /* 0x000fe20000000007 */
[----:B------:R-:W-:Y:S01]  /*1400*/  FMUL R15, R26, R21 ;  /* 0x000000151a0f7220 */ /* 0x000fe20000400000 */
[----:B------:R-:W-:Y:S01]  /*1410*/  SHF.L.U32 R21, R5, 0x10, RZ ;  /* 0x0000001005157819 */ /* 0x000fe200000006ff */
[C---:B------:R-:W-:Y:S01]  /*1420*/  IMAD.U32 R18, R10.reuse, 0x10000, RZ ;  /* 0x000100000a127824 */ /* 0x040fe200078e00ff */
[----:B------:R-:W-:Y:S01]  /*1430*/  PRMT R9, R10, 0x7632, R9 ;  /* 0x000076320a097816 */ /* 0x000fe20000000009 */
[----:B------:R-:W-:Y:S01]  /*1440*/  FMUL R5, R17, R14 ;  /* 0x0000000e11057220 */ /* 0x000fe20000400000 */
[----:B------:R-:W-:Y:S01]  /*1450*/  PRMT R10, R11, 0x7632, R10 ;  /* 0x000076320b0a7816 */ /* 0x000fe2000000000a */
[----:B------:R-:W-:Y:S01]  /*1460*/  FMUL R28, R16, R19 ;  /* 0x00000013101c7220 */ /* 0x000fe20000400000 */
[----:B------:R-:W-:Y:S01]  /*1470*/  SHF.L.U32 R17, R8, 0x10, RZ ;  /* 0x0000001008117819 */ /* 0x000fe200000006ff */
[----:B------:R-:W-:-:S02]  /*1480*/  IMAD.U32 R19, R4, 0x10000, RZ ;  /* 0x0001000004137824 */ /* 0x000fc400078e00ff */
[----:B------:R-:W-:Y:S01]  /*1490*/  FMUL R12, R23, R18 ;  /* 0x00000012170c7220 */ /* 0x000fe20000400000 */
[----:B------:R-:W-:Y:S01]  /*14a0*/  SHF.L.U32 R11, R11, 0x10, RZ ;  /* 0x000000100b0b7819 */ /* 0x000fe200000006ff */
[C---:B------:R-:W-:Y:S01]  /*14b0*/  FMUL R21, R16.reuse, R21 ;  /* 0x0000001510157220 */ /* 0x040fe20000400000 */
[----:B------:R-:W-:Y:S01]  /*14c0*/  SHF.L.U32 R18, R9, 0x10, RZ ;  /* 0x0000001009127819 */ /* 0x000fe200000006ff */
[C---:B------:R-:W-:Y:S01]  /*14d0*/  FMUL R19, R16.reuse, R19 ;  /* 0x0000001310137220 */ /* 0x040fe20000400000 */
[----:B------:R-:W-:Y:S02]  /*14e0*/  IMAD.U32 R14, R7, 0x10000, RZ ;  /* 0x00010000070e7824 */ /* 0x000fe400078e00ff */
[----:B------:R-:W-:Y:S01]  /*14f0*/  FMUL R17, R16, R17 ;  /* 0x0000001110117220 */ /* 0x000fe20000400000 */
[----:B------:R-:W-:Y:S02]  /*1500*/  IMAD.U32 R10, R10, 0x10000, RZ ;  /* 0x000100000a0a7824 */ /* 0x000fe400078e00ff */
[----:B------:R-:W-:Y:S01]  /*1510*/  IMAD.X R4, RZ, RZ, R2, P1 ;  /* 0x000000ffff047224 */ /* 0x000fe200008e0602 */
[----:B-1----:R-:W-:Y:S01]  /*1520*/  LEA R8, P1, R3, UR4, 0x4 ;  /* 0x0000000403087c11 */ /* 0x002fe2000f8220ff */
[----:B------:R-:W-:Y:S01]  /*1530*/  FMUL R11, R28, R11 ;  /* 0x0000000b1c0b7220 */ /* 0x000fe20000400000 */
[----:B------:R-:W-:Y:S01]  /*1540*/  FMUL R14, R19, R14 ;  /* 0x0000000e130e7220 */ /* 0x000fe20000400000 */
[----:B------:R-:W-:Y:S01]  /*1550*/  FMUL R21, R21, R18 ;  /* 0x0000001215157220 */ /* 0x000fe20000400000 */
[----:B------:R-:W-:Y:S01]  /*1560*/  FMUL R10, R17, R10 ;  /* 0x0000000a110a7220 */ /* 0x000fe20000400000 */
[----:B------:R-:W-:-:S02]  /*1570*/  LEA.HI.X R9, R3, UR5, R4, 0x4, P1 ;  /* 0x0000000503097c11 */ /* 0x000fc400088f2404 */
[----:B------:R-:W-:Y:S02]  /*1580*/  F2FP.BF16.F32.PACK_AB R4, R5, R6 ;  /* 0x000000060504723e */ /* 0x000fe400000010ff */
[----:B------:R-:W-:Y:S02]  /*1590*/  F2FP.BF16.F32.PACK_AB R5, R14, R15 ;  /* 0x0000000f0e05723e */ /* 0x000fe400000010ff */
[----:B------:R-:W-:Y:S02]  /*15a0*/  F2FP.BF16.F32.PACK_AB R6, R21, R12 ;  /* 0x0000000c1506723e */ /* 0x000fe400000010ff */
[----:B------:R-:W-:-:S05]  /*15b0*/  F2FP.BF16.F32.PACK_AB R7, R10, R11 ;  /* 0x0000000b0a07723e */ /* 0x000fca00000010ff */
[----:B------:R0:W-:Y:S01]  /*15c0*/  STG.E.128 desc[UR6][R8.64], R4 ;  /* 0x0000000408007986 */ /* 0x0001e2000c101d06 */
[----:B------:R-:W-:-:S07]  /*15d0*/  MOV R3, R13 ;  /* 0x0000000d00037202 */ /* 0x000fce0000000f00 */
.L_x_11:
[----:B------:R-:W-:Y:S05]  /*15e0*/  BSYNC.RECONVERGENT B0 ;  /* 0x0000000000007941 */ /* 0x000fea0003800200 */
.L_x_10:
[----:B------:R-:W-:Y:S05]  /*15f0*/  @!P0 EXIT ;  /* 0x000000000000894d */ /* 0x000fea0003800000 */
[----:B------:R-:W1:Y:S01]  /*1600*/  LDC.64 R18, c[0x0][0x390] ;  /* 0x0000e400ff127b82 */ /* 0x000e620000000a00 */
[----:B------:R-:W-:Y:S01]  /*1610*/  IMAD.IADD R17, R3, 0x1, R0 ;  /* 0x0000000103117824 */ /* 0x000fe200078e0200 */
[----:B------:R-:W2:Y:S06]  /*1620*/  LDCU.64 UR4, c[0x0][0x380] ;  /* 0x00007000ff0477ac */ /* 0x000eac0008000a00 */
.L_x_12:
[----:B0--3--:R-:W-:-:S04]  /*1630*/  IMAD.WIDE.U32 R4, R3, 0x10, R24 ;  /* 0x0000001003047825 */ /* 0x009fc800078e0018 */
[----:B-1----:R-:W-:Y:S02]  /*1640*/  IMAD.WIDE.U32 R8, R3, 0x10, R18 ;  /* 0x0000001003087825 */ /* 0x002fe400078e0012 */
[----:B------:R-:W3:Y:S04]  /*1650*/  LDG.E.128.CONSTANT R4, desc[UR6][R4.64] ;  /* 0x0000000604047981 */ /* 0x000ee8000c1e9d00 */
[----:B------:R-:W4:Y:S01]  /*1660*/  LDG.E.128.CONSTANT R8, desc[UR6][R8.64] ;  /* 0x0000000608087981 */ /* 0x000f22000c1e9d00 */
[C---:B---3--:R-:W-:Y:S01]  /*1670*/  SHF.L.U32 R13, R4.reuse, 0x10, RZ ;  /* 0x00000010040d7819 */ /* 0x048fe200000006ff */
[----:B------:R-:W-:Y:S01]  /*1680*/  IMAD.U32 R21, R5, 0x10000, RZ ;  /* 0x0001000005157824 */ /* 0x000fe200078e00ff */
[----:B------:R-:W-:Y:S02]  /*1690*/  PRMT R4, R4, 0x7632, R4 ;  /* 0x0000763204047816 */ /* 0x000fe40000000004 */
[----:B----4-:R-:W-:Y:S01]  /*16a0*/  SHF.L.U32 R15, R8, 0x10, RZ ;  /* 0x00000010080f7819 */ /* 0x010fe200000006ff */
[----:B------:R-:W-:Y:S01]  /*16b0*/  FMUL R12, R16, R13 ;  /* 0x0000000d100c7220 */ /* 0x000fe20000400000 */
[----:B------:R-:W-:-:S02]  /*16c0*/  IMAD.U32 R14, R9, 0x10000, RZ ;  /* 0x00010000090e7824 */ /* 0x000fc400078e00ff */
[----:B------:R-:W-:Y:S01]  /*16d0*/  FMUL R13, R16, R21 ;  /* 0x00000015100d7220 */ /* 0x000fe20000400000 */
[----:B------:R-:W-:Y:S01]  /*16e0*/  PRMT R8, R5, 0x7632, R8 ;  /* 0x0000763205087816 */ /* 0x000fe20000000008 */
[----:B------:R-:W-:Y:S01]  /*16f0*/  FMUL R12, R12, R15 ;  /* 0x0000000f0c0c7220 */ /* 0x000fe20000400000 */
[----:B------:R-:W-:Y:S01]  /*1700*/  SHF.L.U32 R15, R6, 0x10, RZ ;  /* 0x00000010060f7819 */ /* 0x000fe200000006ff */
[----:B------:R-:W-:Y:S01]  /*1710*/  FMUL R13, R13, R14 ;  /* 0x0000000e0d0d7220 */ /* 0x000fe20000400000 */
[----:B------:R-:W-:Y:S01]  /*1720*/  IMAD.U32 R21, R10, 0x10000, RZ ;  /* 0x000100000a157824 */ /* 0x000fe200078e00ff */
[C---:B------:R-:W-:Y:S02]  /*1730*/  PRMT R5, R7.reuse, 0x7632, R5 ;  /* 0x0000763207057816 */ /* 0x040fe40000000005 */
[----:B------:R-:W-:Y:S01]  /*1740*/  FMUL R14, R16, R15 ;  /* 0x0000000f100e7220 */ /* 0x000fe20000400000 */
[----:B------:R-:W-:Y:S02]  /*1750*/  SHF.L.U32 R7, R7, 0x10, RZ ;  /* 0x0000001007077819 */ /* 0x000fe400000006ff */
[----:B------:R-:W-:Y:S01]  /*1760*/  PRMT R15, R8, 0x7632, R15 ;  /* 0x00007632080f7816 */ /* 0x000fe2000000000f */
[----:B------:R-:W-:Y:S01]  /*1770*/  FMUL R14, R14, R21 ;  /* 0x000000150e0e7220 */ /* 0x000fe20000400000 */
[----:B------:R-:W-:Y:S01]  /*1780*/  IMAD.U32 R21, R4, 0x10000, RZ ;  /* 0x0001000004157824 */ /* 0x000fe200078e00ff */
[----:B------:R-:W-:-:S02]  /*1790*/  PRMT R4, R11, 0x7632, R4 ;  /* 0x000076320b047816 */ /* 0x000fc40000000004 */
[----:B------:R-:W-:Y:S01]  /*17a0*/  SHF.L.U32 R28, R11, 0x10, RZ ;  /* 0x000000100b1c7819 */ /* 0x000fe200000006ff */
[----:B------:R-:W-:Y:S01]  /*17b0*/  FMUL R11, R16, R7 ;  /* 0x00000007100b7220 */ /* 0x000fe20000400000 */
[----:B------:R-:W-:Y:S01]  /*17c0*/  PRMT R6, R6, 0x7632, R6 ;  /* 0x0000763206067816 */ /* 0x000fe20000000006 */
[----:B------:R-:W-:Y:S01]  /*17d0*/  IMAD.U32 R26, R15, 0x10000, RZ ;  /* 0x000100000f1a7824 */ /* 0x000fe200078e00ff */
[----:B------:R-:W-:Y:S01]  /*17e0*/  PRMT R9, R9, 0x7632, R9 ;  /* 0x0000763209097816 */ /* 0x000fe20000000009 */
[----:B------:R-:W-:Y:S01]  /*17f0*/  FMUL R15, R11, R28 ;  /* 0x0000001c0b0f7220 */ /* 0x000fe20000400000 */
[----:B------:R-:W-:Y:S01]  /*1800*/  SHF.L.U32 R7, R8, 0x10, RZ ;  /* 0x0000001008077819 */ /* 0x000fe200000006ff */
[----:B------:R-:W-:Y:S01]  /*1810*/  IMAD.U32 R11, R6, 0x10000, RZ ;  /* 0x00010000060b7824 */ /* 0x000fe200078e00ff */
[----:B------:R-:W-:Y:S01]  /*1820*/  SHF.L.U32 R8, R9, 0x10, RZ ;  /* 0x0000001009087819 */ /* 0x000fe200000006ff */
[----:B------:R-:W-:Y:S01]  /*1830*/  FMUL R21, R16, R21 ;  /* 0x0000001510157220 */ /* 0x000fe20000400000 */
[----:B------:R-:W-:Y:S01]  /*1840*/  IADD3 R6, P0, PT, R20, R3, RZ ;  /* 0x0000000314067210 */ /* 0x000fe20007f1e0ff */
[----:B------:R-:W-:Y:S01]  /*1850*/  FMUL R7, R16, R7 ;  /* 0x0000000710077220 */ /* 0x000fe20000400000 */
[----:B------:R-:W-:Y:S01]  /*1860*/  SHF.L.U32 R5, R5, 0x10, RZ ;  /* 0x0000001005057819 */ /* 0x000fe200000006ff */
[----:B------:R-:W-:Y:S01]  /*1870*/  FMUL R29, R21, R26 ;  /* 0x0000001a151d7220 */ /* 0x000fe20000400000 */
[----:B------:R-:W-:Y:S01]  /*1880*/  PRMT R10, R10, 0x7632, R10 ;  /* 0x000076320a0a7816 */ /* 0x000fe2000000000a */
[----:B------:R-:W-:Y:S01]  /*1890*/  FMUL R23, R7, R8 ;  /* 0x0000000807177220 */ /* 0x000fe20000400000 */
[----:B------:R-:W-:Y:S01]  /*18a0*/  IMAD.X R9, RZ, RZ, R2, P0 ;  /* 0x000000ffff097224 */ /* 0x000fe200000e0602 */
[----:B--2---:R-:W-:Y:S01]  /*18b0*/  LEA R26, P0, R6, UR4, 0x4 ;  /* 0x00000004061a7c11 */ /* 0x004fe2000f8020ff */
[----:B------:R-:W-:Y:S01]  /*18c0*/  FMUL R28, R16, R5 ;  /* 0x00000005101c7220 */ /* 0x000fe20000400000 */
[----:B------:R-:W-:Y:S01]  /*18d0*/  SHF.L.U32 R7, R4, 0x10, RZ ;  /* 0x0000001004077819 */ /* 0x000fe200000006ff */
[----:B------:R-:W-:Y:S01]  /*18e0*/  IMAD.WIDE.U32 R4, R17, 0x10, R24 ;  /* 0x0000001011047825 */ /* 0x000fe200078e0018 */
[----:B------:R-:W-:-:S03]  /*18f0*/  LEA.HI.X R27, R6, UR5, R9, 0x4, P0 ;  /* 0x00000005061b7c11 */ /* 0x000fc600080f2409 */
[----:B------:R-:W-:Y:S01]  /*1900*/  FMUL R11, R16, R11 ;  /* 0x0000000b100b7220 */ /* 0x000fe20000400000 */
[----:B------:R-:W-:Y:S02]  /*1910*/  IMAD.U32 R10, R10, 0x10000, RZ ;  /* 0x000100000a0a7824 */ /* 0x000fe400078e00ff */
[----:B------:R-:W-:Y:S01]  /*1920*/  FMUL R28, R28, R7 ;  /* 0x000000071c1c7220 */ /* 0x000fe20000400000 */
[----:B------:R-:W-:Y:S01]  /*1930*/  IMAD.WIDE.U32 R8, R17, 0x10, R18 ;  /* 0x0000001011087825 */ /* 0x000fe200078e0012 */
[----:B------:R-:W2:Y:S03]  /*1940*/  LDG.E.128.CONSTANT R4, desc[UR6][R4.64] ;  /* 0x0000000604047981 */ /* 0x000ea6000c1e9d00 */
[----:B------:R-:W-:Y:S02]  /*1950*/  FMUL R21, R11, R10 ;  /* 0x0000000a0b157220 */ /* 0x000fe40000400000 */
[----:B------:R-:W3:Y:S01]  /*1960*/  LDG.E.128.CONSTANT R8, desc[UR6][R8.64] ;  /* 0x0000000608087981 */ /* 0x000ee2000c1e9d00 */
[----:B------:R-:W-:-:S02]  /*1970*/  F2FP.BF16.F32.PACK_AB R12, R29, R12 ;  /* 0x0000000c1d0c723e */ /* 0x000fc400000010ff */
[----:B------:R-:W-:Y:S02]  /*1980*/  F2FP.BF16.F32.PACK_AB R13, R23, R13 ;  /* 0x0000000d170d723e */ /* 0x000fe400000010ff */
[----:B------:R-:W-:Y:S02]  /*1990*/  F2FP.BF16.F32.PACK_AB R14, R21, R14 ;  /* 0x0000000e150e723e */ /* 0x000fe400000010ff */
[----:B------:R-:W-:-:S05]  /*19a0*/  F2FP.BF16.F32.PACK_AB R15, R28, R15 ;  /* 0x0000000f1c0f723e */ /* 0x000fca00000010ff */
[----:B------:R0:W-:Y:S01]  /*19b0*/  STG.E.128 desc[UR6][R26.64], R12 ;  /* 0x0000000c1a007986 */ /* 0x0001e2000c101d06 */
[----:B------:R-:W-:Y:S01]  /*19c0*/  IADD3 R3, PT, PT, R0, R3, R0 ;  /* 0x0000000300037210 */ /* 0x000fe20007ffe000 */
[----:B--2---:R-:W-:Y:S01]  /*19d0*/  IMAD.U32 R21, R4, 0x10000, RZ ;  /* 0x0001000004157824 */ /* 0x004fe200078e00ff */
[----:B------:R-:W-:Y:S01]  /*19e0*/  SHF.L.U32 R23, R5, 0x10, RZ ;  /* 0x0000001005177819 */ /* 0x000fe200000006ff */
[----:B0-----:R-:W-:Y:S02]  /*19f0*/  IMAD.U32 R13, R6, 0x10000, RZ ;  /* 0x00010000060d7824 */ /* 0x001fe400078e00ff */
[----:B------:R-:W-:Y:S01]  /*1a00*/  FMUL R21, R16, R21 ;  /* 0x0000001510157220 */ /* 0x000fe20000400000 */
[----:B---3--:R-:W-:Y:S01]  /*1a10*/  IMAD.U32 R28, R8, 0x10000, RZ ;  /* 0x00010000081c7824 */ /* 0x008fe200078e00ff */
[----:B------:R-:W-:Y:S01]  /*1a20*/  SHF.L.U32 R12, R9, 0x10, RZ ;  /* 0x00000010090c7819 */ /* 0x000fe200000006ff */
[----:B------:R-:W-:Y:S01]  /*1a30*/  FMUL R29, R16, R23 ;  /* 0x00000017101d7220 */ /* 0x000fe20000400000 */
[----:B------:R-:W-:Y:S01]  /*1a40*/  SHF.L.U32 R15, R10, 0x10, RZ ;  /* 0x000000100a0f7819 */ /* 0x000fe200000006ff */
[----:B------:R-:W-:-:S02]  /*1a50*/  FMUL R23, R21, R28 ;  /* 0x0000001c15177220 */ /* 0x000fc40000400000 */
[----:B------:R-:W-:Y:S01]  /*1a60*/  FMUL R21, R29, R12 ;  /* 0x0000000c1d157220 */ /* 0x000fe20000400000 */
[----:B------:R-:W-:Y:S01]  /*1a70*/  FMUL R12, R16, R13 ;  /* 0x0000000d100c7220 */ /* 0x000fe20000400000 */
[----:B------:R-:W-:Y:S02]  /*1a80*/  PRMT R8, R5, 0x7632, R8 ;  /* 0x0000763205087816 */ /* 0x000fe40000000008 */
[----:B------:R-:W-:Y:S02]  /*1a90*/  PRMT R28, R4, 0x7632, R28 ;  /* 0x00007632041c7816 */ /* 0x000fe4000000001c */
[----:B------:R-:W-:Y:S01]  /*1aa0*/  PRMT R4, R6, 0x7632, R4 ;  /* 0x0000763206047816 */ /* 0x000fe20000000004 */
[----:B------:R-:W-:Y:S01]  /*1ab0*/  FMUL R6, R12, R15 ;  /* 0x0000000f0c067220 */ /* 0x000fe20000400000 */
[----:B------:R-:W-:Y:S01]  /*1ac0*/  IMAD.U32 R13, R7, 0x10000, RZ ;  /* 0x00010000070d7824 */ /* 0x000fe200078e00ff */
[----:B------:R-:W-:Y:S02]  /*1ad0*/  PRMT R12, R8, 0x7632, R12 ;  /* 0x00007632080c7816 */ /* 0x000fe4000000000c */
[----:B------:R-:W-:-:S02]  /*1ae0*/  SHF.L.U32 R15, R28, 0x10, RZ ;  /* 0x000000101c0f7819 */ /* 0x000fc400000006ff */
[----:B------:R-:W-:Y:S01]  /*1af0*/  SHF.L.U32 R27, R8, 0x10, RZ ;  /* 0x00000010081b7819 */ /* 0x000fe200000006ff */
[----:B------:R-:W-:Y:S01]  /*1b00*/  FMUL R8, R16, R13 ;  /* 0x0000000d10087220 */ /* 0x000fe20000400000 */
[----:B------:R-:W-:Y:S01]  /*1b10*/  IMAD.U32 R13, R12, 0x10000, RZ ;  /* 0x000100000c0d7824 */ /* 0x000fe200078e00ff */
[----:B------:R-:W-:Y:S01]  /*1b20*/  PRMT R5, R7, 0x7632, R5 ;  /* 0x0000763207057816 */ /* 0x000fe20000000005 */
[----:B------:R-:W-:Y:S01]  /*1b30*/  FMUL R12, R16, R15 ;  /* 0x0000000f100c7220 */ /* 0x000fe20000400000 */
[----:B------:R-:W-:Y:S02]  /*1b40*/  PRMT R9, R9, 0x7632, R9 ;  /* 0x0000763209097816 */ /* 0x000fe40000000009 */
[----:B------:R-:W-:Y:S01]  /*1b50*/  PRMT R10, R10, 0x7632, R10 ;  /* 0x000076320a0a7816 */ /* 0x000fe2000000000a */
[----:B------:R-:W-:Y:S01]  /*1b60*/  FMUL R12, R12, R13 ;  /* 0x0000000d0c0c7220 */ /* 0x000fe20000400000 */
[----:B------:R-:W-:Y:S01]  /*1b70*/  PRMT R7, R11, 0x7632, R7 ;  /* 0x000076320b077816 */ /* 0x000fe20000000007 */
[----:B------:R-:W-:Y:S01]  /*1b80*/  IMAD.U32 R13, R4, 0x10000, RZ ;  /* 0x00010000040d7824 */ /* 0x000fe200078e00ff */
[----:B------:R-:W-:-:S02]  /*1b90*/  SHF.L.U32 R5, R5, 0x10, RZ ;  /* 0x0000001005057819 */ /* 0x000fc400000006ff */
[----:B------:R-:W-:Y:S01]  /*1ba0*/  SHF.L.U32 R15, R9, 0x10, RZ ;  /* 0x00000010090f7819 */ /* 0x000fe200000006ff */
[----:B------:R-:W-:Y:S01]  /*1bb0*/  IMAD.U32 R11, R11, 0x10000, RZ ;  /* 0x000100000b0b7824 */ /* 0x000fe200078e00ff */
[----:B------:R-:W-:Y:S01]  /*1bc0*/  IADD3 R9, P0, PT, R20, R17, RZ ;  /* 0x0000001114097210 */ /* 0x000fe20007f1e0ff */
[----:B------:R-:W-:Y:S01]  /*1bd0*/  FMUL R14, R16, R27 ;  /* 0x0000001b100e7220 */ /* 0x000fe20000400000 */
[----:B------:R-:W-:Y:S01]  /*1be0*/  SHF.L.U32 R10, R10, 0x10, RZ ;  /* 0x000000100a0a7819 */ /* 0x000fe200000006ff */
[----:B------:R-:W-:Y:S02]  /*1bf0*/  IMAD.U32 R26, R7, 0x10000, RZ ;  /* 0x00010000071a7824 */ /* 0x000fe400078e00ff */
[C---:B------:R-:W-:Y:S01]  /*1c00*/  FMUL R13, R16.reuse, R13 ;  /* 0x0000000d100d7220 */ /* 0x040fe20000400000 */
[----:B------:R-:W-:Y:S01]  /*1c10*/  FMUL R5, R16, R5 ;  /* 0x0000000510057220 */ /* 0x000fe20000400000 */
[----:B------:R-:W-:Y:S01]  /*1c20*/  FMUL R11, R8, R11 ;  /* 0x0000000b080b7220 */ /* 0x000fe20000400000 */
[----:B------:R-:W-:-:S02]  /*1c30*/  IMAD.X R4, RZ, RZ, R2, P0 ;  /* 0x000000ffff047224 */ /* 0x000fc400000e0602 */
[----:B------:R-:W-:Y:S01]  /*1c40*/  FMUL R14, R14, R15 ;  /* 0x0000000f0e0e7220 */ /* 0x000fe20000400000 */
[----:B------:R-:W-:Y:S01]  /*1c50*/  LEA R8, P0, R9, UR4, 0x4 ;  /* 0x0000000409087c11 */ /* 0x000fe2000f8020ff */
[----:B------:R-:W-:Y:S01]  /*1c60*/  FMUL R13, R13, R10 ;  /* 0x0000000a0d0d7220 */ /* 0x000fe20000400000 */
[----:B------:R-:W-:Y:S02]  /*1c70*/  FMUL R26, R5, R26 ;  /* 0x0000001a051a7220 */ /* 0x000fe40000400000 */
[----:B------:R-:W-:Y:S02]  /*1c80*/  LEA.HI.X R9, R9, UR5, R4, 0x4, P0 ;  /* 0x0000000509097c11 */ /* 0x000fe400080f2404 */
[----:B------:R-:W-:Y:S02]  /*1c90*/  F2FP.BF16.F32.PACK_AB R4, R12, R23 ;  /* 0x000000170c04723e */ /* 0x000fe400000010ff */
[----:B------:R-:W-:Y:S02]  /*1ca0*/  F2FP.BF16.F32.PACK_AB R5, R14, R21 ;  /* 0x000000150e05723e */ /* 0x000fe400000010ff */
[----:B------:R-:W-:-:S02]  /*1cb0*/  F2FP.BF16.F32.PACK_AB R6, R13, R6 ;  /* 0x000000060d06723e */ /* 0x000fc400000010ff */
[----:B------:R-:W-:-:S05]  /*1cc0*/  F2FP.BF16.F32.PACK_AB R7, R26, R11 ;  /* 0x0000000b1a07723e */ /* 0x000fca00000010ff */
[----:B------:R3:W-:Y:S01]  /*1cd0*/  STG.E.128 desc[UR6][R8.64], R4 ;  /* 0x0000000408007986 */ /* 0x0007e2000c101d06 */
[----:B------:R-:W-:Y:S02]  /*1ce0*/  ISETP.GE.AND P0, PT, R3, R22, PT ;  /* 0x000000160300720c */ /* 0x000fe40003f06270 */
[----:B------:R-:W-:-:S11]  /*1cf0*/  LEA R17, R0, R17, 0x1 ;  /* 0x0000001100117211 */ /* 0x000fd600078e08ff */
[----:B------:R-:W-:Y:S05]  /*1d00*/  @!P0 BRA `(.L_x_12) ;  /* 0xfffffff800488947 */ /* 0x000fea000383ffff */
[----:B------:R-:W-:Y:S05]  /*1d10*/  EXIT ;  /* 0x000000000000794d */ /* 0x000fea0003800000 */
        .weak           $__internal_0_$__cuda_sm3x_div_rn_noftz_f32_slowpath
        .type           $__internal_0_$__cuda_sm3x_div_rn_noftz_f32_slowpath,@function
        .size           $__internal_0_$__cuda_sm3x_div_rn_noftz_f32_slowpath,(.L_x_50 - $__internal_0_$__cuda_sm3x_div_rn_noftz_f32_slowpath)
$__internal_0_$__cuda_sm3x_div_rn_noftz_f32_slowpath:
[----:B------:R-:W-:Y:S01]  /*1d20*/  SHF.R.U32.HI R8, RZ, 0x17, R5 ;  /* 0x00000017ff087819 */ /* 0x000fe20000011605 */
[----:B------:R-:W-:Y:S01]  /*1d30*/  BSSY.RECONVERGENT B2, `(.L_x_13) ;  /* 0x0000064000027945 */ /* 0x000fe20003800200 */
[--C-:B------:R-:W-:Y:S01]  /*1d40*/  SHF.R.U32.HI R7, RZ, 0x17, R4.reuse ;  /* 0x00000017ff077819 */ /* 0x100fe20000011604 */
[----:B------:R-:W-:Y:S01]  /*1d50*/  IMAD.MOV.U32 R9, RZ, RZ, R4 ;  /* 0x000000ffff097224 */ /* 0x000fe200078e0004 */
[----:B------:R-:W-:Y:S02]  /*1d60*/  LOP3.LUT R8, R8, 0xff, RZ, 0xc0, !PT ;  /* 0x000000ff08087812 */ /* 0x000fe400078ec0ff */
[----:B------:R-:W-:Y:S02]  /*1d70*/  LOP3.LUT R12, R7, 0xff, RZ, 0xc0, !PT ;  /* 0x000000ff070c7812 */ /* 0x000fe400078ec0ff */
[----:B------:R-:W-:Y:S01]  /*1d80*/  MOV R10, R5 ;  /* 0x00000005000a7202 */ /* 0x000fe20000000f00 */
[----:B------:R-:W-:Y:S01]  /*1d90*/  VIADD R11, R8, 0xffffffff ;  /* 0xffffffff080b7836 */ /* 0x000fe20000000000 */
[----:B------:R-:W-:-:S04]  /*1da0*/  IADD3 R13, PT, PT, R12, -0x1, RZ ;  /* 0xffffffff0c0d7810 */ /* 0x000fc80007ffe0ff */
[----:B------:R-:W-:-:S04]  /*1db0*/  ISETP.GT.U32.AND P0, PT, R11, 0xfd, PT ;  /* 0x000000fd0b00780c */ /* 0x000fc80003f04070 */
[----:B------:R-:W-:-:S13]  /*1dc0*/  ISETP.GT.U32.OR P0, PT, R13, 0xfd, P0 ;  /* 0x000000fd0d00780c */ /* 0x000fda0000704470 */
[----:B------:R-:W-:Y:S01]  /*1dd0*/  @!P0 IMAD.MOV.U32 R7, RZ, RZ, RZ ;  /* 0x000000ffff078224 */ /* 0x000fe200078e00ff */
[----:B------:R-:W-:Y:S06]  /*1de0*/  @!P0 BRA `(.L_x_14) ;  /* 0x00000000005c8947 */ /* 0x000fec0003800000 */
[----:B------:R-:W-:Y:S02]  /*1df0*/  FSETP.GTU.FTZ.AND P0, PT, |R4|, +INF , PT ;  /* 0x7f8000000400780b */ /* 0x000fe40003f1c200 */
[----:B------:R-:W-:-:S04]  /*1e00*/  FSETP.GTU.FTZ.AND P1, PT, |R5|, +INF , PT ;  /* 0x7f8000000500780b */ /* 0x000fc80003f3c200 */
[----:B------:R-:W-:-:S13]  /*1e10*/  PLOP3.LUT P0, PT, P0, P1, PT, 0xf8, 0x8f ;  /* 0x00000000008f781c */ /* 0x000fda0000703f70 */
[----:B------:R-:W-:Y:S05]  /*1e20*/  @P0 BRA `(.L_x_15) ;  /* 0x00000004004c0947 */ /* 0x000fea0003800000 */
[----:B------:R-:W-:-:S13]  /*1e30*/  LOP3.LUT P0, RZ, R10, 0x7fffffff, R9, 0xc8, !PT ;  /* 0x7fffffff0aff7812 */ /* 0x000fda000780c809 */
[----:B------:R-:W-:Y:S05]  /*1e40*/  @!P0 BRA `(.L_x_16) ;  /* 0x00000004003c8947 */ /* 0x000fea0003800000 */
[C---:B------:R-:W-:Y:S02]  /*1e50*/  FSETP.NEU.FTZ.AND P2, PT, |R4|.reuse, +INF , PT ;  /* 0x7f8000000400780b */ /* 0x040fe40003f5d200 */
[----:B------:R-:W-:Y:S02]  /*1e60*/  FSETP.NEU.FTZ.AND P1, PT, |R5|, +INF , PT ;  /* 0x7f8000000500780b */ /* 0x000fe40003f3d200 */
[----:B------:R-:W-:-:S11]  /*1e70*/  FSETP.NEU.FTZ.AND P0, PT, |R4|, +INF , PT ;  /* 0x7f8000000400780b */ /* 0x000fd60003f1d200 */
[----:B------:R-:W-:Y:S05]  /*1e80*/  @!P1 BRA !P2, `(.L_x_16) ;  /* 0x00000004002c9947 */ /* 0x000fea0005000000 */
[----:B------:R-:W-:-:S04]  /*1e90*/  LOP3.LUT P2, RZ, R9, 0x7fffffff, RZ, 0xc0, !PT ;  /* 0x7fffffff09ff7812 */ /* 0x000fc8000784c0ff */
[----:B------:R-:W-:-:S13]  /*1ea0*/  PLOP3.LUT P1, PT, P1, P2, PT, 0x2f, 0xf2 ;  /* 0x0000000000f2781c */ /* 0x000fda0000f24577 */
[----:B------:R-:W-:Y:S05]  /*1eb0*/  @P1 BRA `(.L_x_17) ;  /* 0x0000000400181947 */ /* 0x000fea0003800000 */
[----:B------:R-:W-:-:S04]  /*1ec0*/  LOP3.LUT P1, RZ, R10, 0x7fffffff, RZ, 0xc0, !PT ;  /* 0x7fffffff0aff7812 */ /* 0x000fc8000782c0ff */
[----:B------:R-:W-:-:S13]  /*1ed0*/  PLOP3.LUT P0, PT, P0, P1, PT, 0x2f, 0xf2 ;  /* 0x0000000000f2781c */ /* 0x000fda0000702577 */
[----:B------:R-:W-:Y:S05]  /*1ee0*/  @P0 BRA `(.L_x_18) ;  /* 0x0000000400000947 */ /* 0x000fea0003800000 */
[----:B------:R-:W-:Y:S02]  /*1ef0*/  ISETP.GE.AND P0, PT, R13, RZ, PT ;  /* 0x000000ff0d00720c */ /* 0x000fe40003f06270 */
[----:B------:R-:W-:-:S11]  /*1f00*/  ISETP.GE.AND P1, PT, R11, RZ, PT ;  /* 0x000000ff0b00720c */ /* 0x000fd60003f26270 */
[----:B------:R-:W-:Y:S01]  /*1f10*/  @P0 MOV R7, RZ ;  /* 0x000000ff00070202 */ /* 0x000fe20000000f00 */
[----:B------:R-:W-:Y:S02]  /*1f20*/  @!P0 IMAD.MOV.U32 R7, RZ, RZ, -0x40 ;  /* 0xffffffc0ff078424 */ /* 0x000fe400078e00ff */
[----:B------:R-:W-:Y:S01]  /*1f30*/  @!P0 FFMA R9, R4, 1.84467440737095516160e+19, RZ ;  /* 0x5f80000004098823 */ /* 0x000fe200000000ff */
[----:B------:R-:W-:Y:S02]  /*1f40*/  @!P1 FFMA R10, R5, 1.84467440737095516160e+19, RZ ;  /* 0x5f800000050a9823 */ /* 0x000fe400000000ff */
[----:B------:R-:W-:-:S07]  /*1f50*/  @!P1 IADD3 R7, PT, PT, R7, 0x40, RZ ;  /* 0x0000004007079810 */ /* 0x000fce0007ffe0ff */
.L_x_14:
[----:B------:R-:W-:Y:S01]  /*1f60*/  LEA R5, R8, 0xc0800000, 0x17 ;  /* 0xc080000008057811 */ /* 0x000fe200078eb8ff */
[----:B------:R-:W-:Y:S04]  /*1f70*/  BSSY.RECONVERGENT B3, `(.L_x_19) ;  /* 0x0000036000037945 */ /* 0x000fe80003800200 */
[----:B------:R-:W-:Y:S01]  /*1f80*/  IMAD.IADD R10, R10, 0x1, -R5 ;  /* 0x000000010a0a7824 */ /* 0x000fe200078e0a05 */
[----:B------:R-:W-:-:S03]  /*1f90*/  IADD3 R5, PT, PT, R12, -0x7f, RZ ;  /* 0xffffff810c057810 */ /* 0x000fc60007ffe0ff */
[----:B------:R-:W0:Y:S01]  /*1fa0*/  MUFU.RCP R11, R10 ;  /* 0x0000000a000b7308 */ /* 0x000e220000001000 */
[----:B------:R-:W-:Y:S01]  /*1fb0*/  FADD.FTZ R13, -R10, -RZ ;  /* 0x800000ff0a0d7221 */ /* 0x000fe20000010100 */
[C---:B------:R-:W-:Y:S01]  /*1fc0*/  IMAD R4, R5.reuse, -0x800000, R9 ;  /* 0xff80000005047824 */ /* 0x040fe200078e0209 */
[----:B------:R-:W-:-:S05]  /*1fd0*/  IADD3 R8, PT, PT, R5, 0x7f, -R8 ;  /* 0x0000007f05087810 */ /* 0x000fca0007ffe808 */
[----:B------:R-:W-:Y:S02]  /*1fe0*/  IMAD.IADD R8, R8, 0x1, R7 ;  /* 0x0000000108087824 */ /* 0x000fe400078e0207 */
[----:B0-----:R-:W-:-:S04]  /*1ff0*/  FFMA R12, R11, R13, 1 ;  /* 0x3f8000000b0c7423 */ /* 0x001fc8000000000d */
[----:B------:R-:W-:-:S04]  /*2000*/  FFMA R14, R11, R12, R11 ;  /* 0x0000000c0b0e7223 */ /* 0x000fc8000000000b */
[----:B------:R-:W-:-:S04]  /*2010*/  FFMA R9, R4, R14, RZ ;  /* 0x0000000e04097223 */ /* 0x000fc800000000ff */
[----:B------:R-:W-:-:S04]  /*2020*/  FFMA R12, R13, R9, R4 ;  /* 0x000000090d0c7223 */ /* 0x000fc80000000004 */
[----:B------:R-:W-:-:S04]  /*2030*/  FFMA R9, R14, R12, R9 ;  /* 0x0000000c0e097223 */ /* 0x000fc80000000009 */
[----:B------:R-:W-:-:S04]  /*2040*/  FFMA R12, R13, R9, R4 ;  /* 0x000000090d0c7223 */ /* 0x000fc80000000004 */
[----:B------:R-:W-:-:S05]  /*2050*/  FFMA R4, R14, R12, R9 ;  /* 0x0000000c0e047223 */ /* 0x000fca0000000009 */
[----:B------:R-:W-:-:S04]  /*2060*/  SHF.R.U32.HI R5, RZ, 0x17, R4 ;  /* 0x00000017ff057819 */ /* 0x000fc80000011604 */
[----:B------:R-:W-:-:S04]  /*2070*/  LOP3.LUT R5, R5, 0xff, RZ, 0xc0, !PT ;  /* 0x000000ff05057812 */ /* 0x000fc800078ec0ff */
[----:B------:R-:W-:-:S05]  /*2080*/  IADD3 R11, PT, PT, R5, R8, RZ ;  /* 0x00000008050b7210 */ /* 0x000fca0007ffe0ff */
[----:B------:R-:W-:-:S05]  /*2090*/  VIADD R5, R11, 0xffffffff ;  /* 0xffffffff0b057836 */ /* 0x000fca0000000000 */
[----:B------:R-:W-:-:S13]  /*20a0*/  ISETP.GE.U32.AND P0, PT, R5, 0xfe, PT ;  /* 0x000000fe0500780c */ /* 0x000fda0003f06070 */
[----:B------:R-:W-:Y:S05]  /*20b0*/  @!P0 BRA `(.L_x_20) ;  /* 0x0000000000808947 */ /* 0x000fea0003800000 */
[----:B------:R-:W-:-:S13]  /*20c0*/  ISETP.GT.AND P0, PT, R11, 0xfe, PT ;  /* 0x000000fe0b00780c */ /* 0x000fda0003f04270 */
[----:B------:R-:W-:Y:S05]  /*20d0*/  @P0 BRA `(.L_x_21) ;  /* 0x00000000006c0947 */ /* 0x000fea0003800000 */
[----:B------:R-:W-:-:S13]  /*20e0*/  ISETP.GE.AND P0, PT, R11, 0x1, PT ;  /* 0x000000010b00780c */ /* 0x000fda0003f06270 */
[----:B------:R-:W-:Y:S05]  /*20f0*/  @P0 BRA `(.L_x_22) ;  /* 0x0000000000740947 */ /* 0x000fea0003800000 */
[----:B------:R-:W-:Y:S02]  /*2100*/  ISETP.GE.AND P0, PT, R11, -0x18, PT ;  /* 0xffffffe80b00780c */ /* 0x000fe40003f06270 */
[----:B------:R-:W-:-:S11]  /*2110*/  LOP3.LUT R4, R4, 0x80000000, RZ, 0xc0, !PT ;  /* 0x8000000004047812 */ /* 0x000fd600078ec0ff */
[----:B------:R-:W-:Y:S05]  /*2120*/  @!P0 BRA `(.L_x_22) ;  /* 0x0000000000688947 */ /* 0x000fea0003800000 */
[CCC-:B------:R-:W-:Y:S01]  /*2130*/  FFMA.RZ R5, R14.reuse, R12.reuse, R9.reuse ;  /* 0x0000000c0e057223 */ /* 0x1c0fe2000000c009 */
[C---:B------:R-:W-:Y:S01]  /*2140*/  IADD3 R10, PT, PT, R11.reuse, 0x20, RZ ;  /* 0x000000200b0a7810 */ /* 0x040fe20007ffe0ff */
[CCC-:B------:R-:W-:Y:S01]  /*2150*/  FFMA.RM R8, R14.reuse, R12.reuse, R9.reuse ;  /* 0x0000000c0e087223 */ /* 0x1c0fe20000004009 */
[----:B------:R-:W-:Y:S02]  /*2160*/  ISETP.NE.AND P2, PT, R11, RZ, PT ;  /* 0x000000ff0b00720c */ /* 0x000fe40003f45270 */
[----:B------:R-:W-:Y:S01]  /*2170*/  LOP3.LUT R7, R5, 0x7fffff, RZ, 0xc0, !PT ;  /* 0x007fffff05077812 */ /* 0x000fe200078ec0ff */
[----:B------:R-:W-:Y:S01]  /*2180*/  FFMA.RP R5, R14, R12, R9 ;  /* 0x0000000c0e057223 */ /* 0x000fe20000008009 */
[----:B------:R-:W-:Y:S01]  /*2190*/  IMAD.MOV R9, RZ, RZ, -R11 ;  /* 0x000000ffff097224 */ /* 0x000fe200078e0a0b */
[----:B------:R-:W-:Y:S02]  /*21a0*/  ISETP.NE.AND P1, PT, R11, RZ, PT ;  /* 0x000000ff0b00720c */ /* 0x000fe40003f25270 */
[----:B------:R-:W-:-:S02]  /*21b0*/  LOP3.LUT R7, R7, 0x800000, RZ, 0xfc, !PT ;  /* 0x0080000007077812 */ /* 0x000fc400078efcff */
[----:B------:R-:W-:Y:S02]  /*21c0*/  FSETP.NEU.FTZ.AND P0, PT, R5, R8, PT ;  /* 0x000000080500720b */ /* 0x000fe40003f1d000 */
[----:B------:R-:W-:Y:S02]  /*21d0*/  SHF.L.U32 R10, R7, R10, RZ ;  /* 0x0000000a070a7219 */ /* 0x000fe400000006ff */
[----:B------:R-:W-:Y:S02]  /*21e0*/  SEL R8, R9, RZ, P2 ;  /* 0x000000ff09087207 */ /* 0x000fe40001000000 */
[----:B------:R-:W-:Y:S02]  /*21f0*/  ISETP.NE.AND P1, PT, R10, RZ, P1 ;  /* 0x000000ff0a00720c */ /* 0x000fe40000f25270 */
[----:B------:R-:W-:Y:S02]  /*2200*/  SHF.R.U32.HI R8, RZ, R8, R7 ;  /* 0x00000008ff087219 */ /* 0x000fe40000011607 */
[----:B------:R-:W-:-:S02]  /*2210*/  PLOP3.LUT P0, PT, P0, P1, PT, 0xf8, 0x8f ;  /* 0x00000000008f781c */ /* 0x000fc40000703f70 */
[----:B------:R-:W-:Y:S02]  /*2220*/  SHF.R.U32.HI R10, RZ, 0x1, R8 ;  /* 0x00000001ff0a7819 */ /* 0x000fe40000011608 */
[----:B------:R-:W-:-:S04]  /*2230*/  SEL R5, RZ, 0x1, !P0 ;  /* 0x00000001ff057807 */ /* 0x000fc80004000000 */
[----:B------:R-:W-:-:S04]  /*2240*/  LOP3.LUT R5, R5, 0x1, R10, 0xf8, !PT ;  /* 0x0000000105057812 */ /* 0x000fc800078ef80a */
[----:B------:R-:W-:-:S04]  /*2250*/  LOP3.LUT R5, R5, R8, RZ, 0xc0, !PT ;  /* 0x0000000805057212 */ /* 0x000fc800078ec0ff */
[----:B------:R-:W-:-:S04]  /*2260*/  IADD3 R5, PT, PT, R10, R5, RZ ;  /* 0x000000050a057210 */ /* 0x000fc80007ffe0ff */
[----:B------:R-:W-:Y:S01]  /*2270*/  LOP3.LUT R4, R5, R4, RZ, 0xfc, !PT ;  /* 0x0000000405047212 */ /* 0x000fe200078efcff */
[----:B------:R-:W-:Y:S06]  /*2280*/  BRA `(.L_x_22) ;  /* 0x0000000000107947 */ /* 0x000fec0003800000 */
.L_x_21:
[----:B------:R-:W-:-:S04]  /*2290*/  LOP3.LUT R4, R4, 0x80000000, RZ, 0xc0, !PT ;  /* 0x8000000004047812 */ /* 0x000fc800078ec0ff */
[----:B------:R-:W-:Y:S01]  /*22a0*/  LOP3.LUT R4, R4, 0x7f800000, RZ, 0xfc, !PT ;  /* 0x7f80000004047812 */ /* 0x000fe200078efcff */
[----:B------:R-:W-:Y:S06]  /*22b0*/  BRA `(.L_x_22) ;  /* 0x0000000000047947 */ /* 0x000fec0003800000 */
.L_x_20:
[----:B------:R-:W-:-:S07]  /*22c0*/  IMAD R4, R8, 0x800000, R4 ;  /* 0x0080000008047824 */ /* 0x000fce00078e0204 */
.L_x_22:
[----:B------:R-:W-:Y:S05]  /*22d0*/  BSYNC.RECONVERGENT B3 ;  /* 0x0000000000037941 */ /* 0x000fea0003800200 */
.L_x_19:
[----:B------:R-:W-:Y:S05]  /*22e0*/  BRA `(.L_x_23) ;  /* 0x0000000000207947 */ /* 0x000fea0003800000 */
.L_x_18:
[----:B------:R-:W-:-:S04]  /*22f0*/  LOP3.LUT R4, R10, 0x80000000, R9, 0x48, !PT ;  /* 0x800000000a047812 */ /* 0x000fc800078e4809 */
[----:B------:R-:W-:Y:S01]  /*2300*/  LOP3.LUT R4, R4, 0x7f800000, RZ, 0xfc, !PT ;  /* 0x7f80000004047812 */ /* 0x000fe200078efcff */
[----:B------:R-:W-:Y:S06]  /*2310*/  BRA `(.L_x_23) ;  /* 0x0000000000147947 */ /* 0x000fec0003800000 */
.L_x_17:
[----:B------:R-:W-:Y:S01]  /*2320*/  LOP3.LUT R4, R10, 0x80000000, R9, 0x48, !PT ;  /* 0x800000000a047812 */ /* 0x000fe200078e4809 */
[----:B------:R-:W-:Y:S06]  /*2330*/  BRA `(.L_x_23) ;  /* 0x00000000000c7947 */ /* 0x000fec0003800000 */
.L_x_16:
[----:B------:R-:W0:Y:S01]  /*2340*/  MUFU.RSQ R4, -QNAN ;  /* 0xffc0000000047908 */ /* 0x000e220000001400 */
[----:B------:R-:W-:Y:S05]  /*2350*/  BRA `(.L_x_23) ;  /* 0x0000000000047947 */ /* 0x000fea0003800000 */
.L_x_15:
[----:B------:R-:W-:-:S07]  /*2360*/  FADD.FTZ R4, R4, R5 ;  /* 0x0000000504047221 */ /* 0x000fce0000010000 */
.L_x_23:
[----:B------:R-:W-:Y:S05]  /*2370*/  BSYNC.RECONVERGENT B2 ;  /* 0x0000000000027941 */ /* 0x000fea0003800200 */
.L_x_13:
[----:B------:R-:W-:-:S04]  /*2380*/  HFMA2 R7, -RZ, RZ, 0, 0 ;  /* 0x00000000ff077431 */ /* 0x000fc800000001ff */
[----:B0-----:R-:W-:Y:S05]  /*2390*/  RET.REL.NODEC R6 `(_Z22rmsnorm_twoPassAlgo_e8I13__nv_bfloat1614__nv_bfloat162EvP6float4PKS2_S5_iif) ;  /* 0xffffffdc06187950 */ /* 0x001fea0003c3ffff */
.L_x_24:
[----:B------:R-:W-:-:S00]  /*23a0*/  BRA `(.L_x_24) ;  /* 0xfffffffc00fc7947 */ /* 0x000fc0000383ffff */
[----:B------:R-:W-:-:S00]  /*23b0*/  NOP ;  /* 0x0000000000007918 */ /* 0x000fc00000000000 */
        /* <DEDUP_REMOVED lines=12> */
.L_x_50:


//--------------------- .text._Z22rmsnorm_twoPassAlgo_e8I6__half7__half2EvP6float4PKS2_S5_iif --------------------------
	.section	.text._Z22rmsnorm_twoPassAlgo_e8I6__half7__half2EvP6float4PKS2_S5_iif,"ax",@progbits
	.align	128
        .global         _Z22rmsnorm_twoPassAlgo_e8I6__half7__half2EvP6float4PKS2_S5_iif
        .type           _Z22rmsnorm_twoPassAlgo_e8I6__half7__half2EvP6float4PKS2_S5_iif,@function
        .size           _Z22rmsnorm_twoPassAlgo_e8I6__half7__half2EvP6float4PKS2_S5_iif,(.L_x_51 - _Z22rmsnorm_twoPassAlgo_e8I6__half7__half2EvP6float4PKS2_S5_iif)
        .other          _Z22rmsnorm_twoPassAlgo_e8I6__half7__half2EvP6float4PKS2_S5_iif,@"STO_CUDA_ENTRY STV_DEFAULT"
_Z22rmsnorm_twoPassAlgo_e8I6__half7__half2EvP6float4PKS2_S5_iif:
.text._Z22rmsnorm_twoPassAlgo_e8I6__half7__half2EvP6float4PKS2_S5_iif:
[----:B------:R-:W-:Y:S08]  /*0000*/  LDC R1, c[0x0][0x37c] ;  /* 0x0000df00ff017b82 */ /* 0x000ff00000000800 */
[----:B------:R-:W0:Y:S01]  /*0010*/  LDC R24, c[0x0][0x39c] ;  /* 0x0000e700ff187b82 */ /* 0x000e220000000800 */
[----:B------:R-:W1:Y:S01]  /*0020*/  S2R R3, SR_TID.X ;  /* 0x0000000000037919 */ /* 0x000e620000002100 */
[----:B------:R-:W2:Y:S01]  /*0030*/  LDCU.64 UR6, c[0x0][0x358] ;  /* 0x00006b00ff0677ac */ /* 0x000ea20008000a00 */
[----:B------:R-:W-:Y:S01]  /*0040*/  BSSY.RECONVERGENT B0, `(.L_x_25) ;  /* 0x00000a6000007945 */ /* 0x000fe20003800200 */
[----:B------:R-:W-:-:S04]  /*0050*/  HFMA2 R26, -RZ, RZ, 0, 0 ;  /* 0x00000000ff1a7431 */ /* 0x000fc800000001ff */
        /* <DEDUP_REMOVED lines=12> */
[----:B------:R-:W-:Y:S01]  /*0120*/  IADD3 R6, PT, PT, R3, R0, RZ ;  /* 0x0000000003067210 */ /* 0x000fe20007ffe0ff */
[----:B------:R-:W-:Y:S01]  /*0130*/  BSSY.RECONVERGENT B1, `(.L_x_27) ;  /* 0x000003f000017945 */ /* 0x000fe20003800200 */
[----:B------:R-:W-:Y:S02]  /*0140*/  ISETP.NE.U32.AND P2, PT, R0, RZ, PT ;  /* 0x000000ff0000720c */ /* 0x000fe40003f45070 */
[----:B------:R-:W-:Y:S02]  /*0150*/  ISETP.GE.U32.AND P0, PT, R6, R21, PT ;  /* 0x000000150600720c */ /* 0x000fe40003f06070 */
[----:B------:R-:W-:Y:S02]  /*0160*/  VIMNMX.U32 R7, PT, PT, R21, R6, !PT ;  /* 0x0000000615077248 */ /* 0x000fe40007fe0000 */
[----:B------:R-:W-:Y:S02]  /*0170*/  SEL R8, RZ, 0x1, P0 ;  /* 0x00000001ff087807 */ /* 0x000fe40000000000 */
[----:B------:R-:W-:-:S02]  /*0180*/  MOV R26, RZ ;  /* 0x000000ff001a7202 */ /* 0x000fc40000000f00 */
[----:B------:R-:W-:Y:S01]  /*0190*/  IADD3 R7, PT, PT, R7, -R6, -R8 ;  /* 0x8000000607077210 */ /* 0x000fe20007ffe808 */
[----:B0-----:R-:W0:Y:S01]  /*01a0*/  MUFU.RCP R9, R9 ;  /* 0x0000000900097308 */ /* 0x001e220000001000 */
[----:B------:R-:W-:Y:S02]  /*01b0*/  MOV R25, R3 ;  /* 0x0000000300197202 */ /* 0x000fe40000000f00 */
[----:B0-----:R-:W-:-:S05]  /*01c0*/  IADD3 R4, PT, PT, R9, 0xffffffe, RZ ;  /* 0x0ffffffe09047810 */ /* 0x001fca0007ffe0ff */
[----:B------:R0:W1:Y:S02]  /*01d0*/  F2I.FTZ.U32.TRUNC.NTZ R5, R4 ;  /* 0x0000000400057305 */ /* 0x000064000021f000 */
[----:B0-----:R-:W-:Y:S02]  /*01e0*/  MOV R4, RZ ;  /* 0x000000ff00047202 */ /* 0x001fe40000000f00 */
[----:B-1----:R-:W-:-:S05]  /*01f0*/  IADD3 R11, PT, PT, RZ, -R5, RZ ;  /* 0x80000005ff0b7210 */ /* 0x002fca0007ffe0ff */
[----:B------:R-:W-:-:S04]  /*0200*/  IMAD R11, R11, R0, RZ ;  /* 0x000000000b0b7224 */ /* 0x000fc800078e02ff */
[----:B------:R-:W-:-:S06]  /*0210*/  IMAD.HI.U32 R10, R5, R11, R4 ;  /* 0x0000000b050a7227 */ /* 0x000fcc00078e0004 */
[----:B------:R-:W-:-:S05]  /*0220*/  IMAD.HI.U32 R5, R10, R7, RZ ;  /* 0x000000070a057227 */ /* 0x000fca00078e00ff */
[----:B------:R-:W-:-:S05]  /*0230*/  IADD3 R4, PT, PT, -R5, RZ, RZ ;  /* 0x000000ff05047210 */ /* 0x000fca0007ffe1ff */
[----:B------:R-:W-:-:S05]  /*0240*/  IMAD R7, R0, R4, R7 ;  /* 0x0000000400077224 */ /* 0x000fca00078e0207 */
[----:B------:R-:W-:-:S13]  /*0250*/  ISETP.GE.U32.AND P0, PT, R7, R0, PT ;  /* 0x000000000700720c */ /* 0x000fda0003f06070 */
[-C--:B------:R-:W-:Y:S02]  /*0260*/  @P0 IADD3 R7, PT, PT, R7, -R0.reuse, RZ ;  /* 0x8000000007070210 */ /* 0x080fe40007ffe0ff */
[----:B------:R-:W-:Y:S02]  /*0270*/  @P0 IADD3 R5, PT, PT, R5, 0x1, RZ ;  /* 0x0000000105050810 */ /* 0x000fe40007ffe0ff */
[----:B------:R-:W-:-:S13]  /*0280*/  ISETP.GE.U32.AND P1, PT, R7, R0, PT ;  /* 0x000000000700720c */ /* 0x000fda0003f26070 */
[----:B------:R-:W-:Y:S02]  /*0290*/  @P1 IADD3 R5, PT, PT, R5, 0x1, RZ ;  /* 0x0000000105051810 */ /* 0x000fe40007ffe0ff */
[----:B------:R-:W-:-:S04]  /*02a0*/  @!P2 LOP3.LUT R5, RZ, R0, RZ, 0x33, !PT ;  /* 0x00000000ff05a212 */ /* 0x000fc800078e33ff */
[----:B------:R-:W-:-:S04]  /*02b0*/  IADD3 R6, PT, PT, R8, R5, RZ ;  /* 0x0000000508067210 */ /* 0x000fc80007ffe0ff */
[C---:B------:R-:W-:Y:S02]  /*02c0*/  LOP3.LUT R4, R6.reuse, 0x3, RZ, 0xc0, !PT ;  /* 0x0000000306047812 */ /* 0x040fe400078ec0ff */
[----:B------:R-:W-:Y:S02]  /*02d0*/  ISETP.GE.U32.AND P0, PT, R6, 0x3, PT ;  /* 0x000000030600780c */ /* 0x000fe40003f06070 */
[----:B------:R-:W-:-:S13]  /*02e0*/  ISETP.NE.AND P1, PT, R4, 0x3, PT ;  /* 0x000000030400780c */ /* 0x000fda0003f25270 */
[----:B------:R-:W-:Y:S05]  /*02f0*/  @!P1 BRA `(.L_x_28) ;  /* 0x0000000000889947 */ /* 0x000fea0003800000 */
[----:B------:R-:W0:Y:S01]  /*0300*/  LDCU.64 UR4, c[0x0][0x388] ;  /* 0x00007100ff0477ac */ /* 0x000e220008000a00 */
[C---:B------:R-:W-:Y:S02]  /*0310*/  SHF.L.U64.HI R5, R20.reuse, 0x4, R2 ;  /* 0x0000000414057819 */ /* 0x040fe40000010202 */
[----:B------:R-:W-:Y:S02]  /*0320*/  SHF.L.U32 R4, R20, 0x4, RZ ;  /* 0x0000000414047819 */ /* 0x000fe400000006ff */
[----:B------:R-:W-:Y:S02]  /*0330*/  IADD3 R6, PT, PT, R6, 0x1, RZ ;  /* 0x0000000106067810 */ /* 0x000fe40007ffe0ff */
[----:B------:R-:W-:Y:S01]  /*0340*/  MOV R26, RZ ;  /* 0x000000ff001a7202 */ /* 0x000fe20000000f00 */
[----:B------:R-:W-:Y:S01]  /*0350*/  IMAD.WIDE.U32 R4, R3, 0x10, R4 ;  /* 0x0000001003047825 */ /* 0x000fe200078e0004 */
[----:B------:R-:W-:Y:S02]  /*0360*/  LOP3.LUT R6, R6, 0x3, RZ, 0xc0, !PT ;  /* 0x0000000306067812 */ /* 0x000fe400078ec0ff */
[----:B------:R-:W-:-:S02]  /*0370*/  MOV R25, R3 ;  /* 0x0000000300197202 */ /* 0x000fc40000000f00 */
[----:B------:R-:W-:Y:S02]  /*0380*/  IADD3 R10, PT, PT, -R6, RZ, RZ ;  /* 0x000000ff060a7210 */ /* 0x000fe40007ffe1ff */
[----:B0-----:R-:W-:-:S04]  /*0390*/  IADD3 R8, P1, PT, R4, UR4, RZ ;  /* 0x0000000404087c10 */ /* 0x001fc8000ff3e0ff */
[----:B------:R-:W-:-:S09]  /*03a0*/  IADD3.X R9, PT, PT, R5, UR5, RZ, P1, !PT ;  /* 0x0000000505097c10 */ /* 0x000fd20008ffe4ff */
.L_x_29:
[----:B------:R0:W2:Y:S01]  /*03b0*/  LDG.E.128.CONSTANT R4, desc[UR6][R8.64] ;  /* 0x0000000608047981 */ /* 0x0000a2000c1e9d00 */
[----:B------:R-:W-:Y:S02]  /*03c0*/  IADD3 R10, PT, PT, R10, 0x1, RZ ;  /* 0x000000010a0a7810 */ /* 0x000fe40007ffe0ff */
[----:B------:R-:W-:Y:S02]  /*03d0*/  IADD3 R25, PT, PT, R0, R25, RZ ;  /* 0x0000001900197210 */ /* 0x000fe40007ffe0ff */
[----:B------:R-:W-:Y:S01]  /*03e0*/  ISETP.NE.AND P1, PT, R10, RZ, PT ;  /* 0x000000ff0a00720c */ /* 0x000fe20003f25270 */
[----:B0-----:R-:W-:-:S04]  /*03f0*/  IMAD.WIDE.U32 R8, R0, 0x10, R8 ;  /* 0x0000001000087825 */ /* 0x001fc800078e0008 */
[--C-:B--2---:R-:W-:Y:S02]  /*0400*/  HADD2.F32 R11, -RZ, R4.reuse.H1_H1 ;  /* 0x30000004ff0b7230 */ /* 0x104fe40000004100 */
[----:B------:R-:W-:Y:S02]  /*0410*/  HADD2.F32 R4, -RZ, R4.H0_H0 ;  /* 0x20000004ff047230 */ /* 0x000fe40000004100 */
[----:B------:R-:W-:Y:S02]  /*0420*/  HADD2.F32 R12, -RZ, R5.H0_H0 ;  /* 0x20000005ff0c7230 */ /* 0x000fe40000004100 */
[----:B------:R-:W-:-:S04]  /*0430*/  FMUL R11, R11, R11 ;  /* 0x0000000b0b0b7220 */ /* 0x000fc80000400000 */
[----:B------:R-:W-:Y:S01]  /*0440*/  FFMA R11, R4, R4, R11 ;  /* 0x00000004040b7223 */ /* 0x000fe2000000000b */
[----:B------:R-:W-:-:S03]  /*0450*/  HADD2.F32 R4, -RZ, R5.H1_H1 ;  /* 0x30000005ff047230 */ /* 0x000fc60000004100 */
[----:B------:R-:W-:Y:S01]  /*0460*/  FFMA R11, R12, R12, R11 ;  /* 0x0000000c0c0b7223 */ /* 0x000fe2000000000b */
[--C-:B------:R-:W-:Y:S02]  /*0470*/  HADD2.F32 R12, -RZ, R6.reuse.H0_H0 ;  /* 0x20000006ff0c7230 */ /* 0x100fe40000004100 */
[----:B------:R-:W-:Y:S02]  /*0480*/  HADD2.F32 R6, -RZ, R6.H1_H1 ;  /* 0x30000006ff067230 */ /* 0x000fe40000004100 */
[----:B------:R-:W-:Y:S01]  /*0490*/  FFMA R11, R4, R4, R11 ;  /* 0x00000004040b7223 */ /* 0x000fe2000000000b */
[----:B------:R-:W-:-:S03]  /*04a0*/  HADD2.F32 R4, -RZ, R7.H0_H0 ;  /* 0x20000007ff047230 */ /* 0x000fc60000004100 */
[----:B------:R-:W-:-:S04]  /*04b0*/  FFMA R11, R12, R12, R11 ;  /* 0x0000000c0c0b7223 */ /* 0x000fc8000000000b */
[----:B------:R-:W-:Y:S01]  /*04c0*/  FFMA R11, R6, R6, R11 ;  /* 0x00000006060b7223 */ /* 0x000fe2000000000b */
[----:B------:R-:W-:-:S03]  /*04d0*/  HADD2.F32 R6, -RZ, R7.H1_H1 ;  /* 0x30000007ff067230 */ /* 0x000fc60000004100 */
[----:B------:R-:W-:-:S04]  /*04e0*/  FFMA R11, R4, R4, R11 ;  /* 0x00000004040b7223 */ /* 0x000fc8000000000b */
[----:B------:R-:W-:-:S04]  /*04f0*/  FFMA R11, R6, R6, R11 ;  /* 0x00000006060b7223 */ /* 0x000fc8000000000b */
[----:B------:R-:W-:Y:S01]  /*0500*/  FADD R26, R11, R26 ;  /* 0x0000001a0b1a7221 */ /* 0x000fe20000000000 */
[----:B------:R-:W-:Y:S06]  /*0510*/  @P1 BRA `(.L_x_29) ;  /* 0xfffffffc00a41947 */ /* 0x000fec000383ffff */
.L_x_28:
[----:B------:R-:W-:Y:S05]  /*0520*/  BSYNC.RECONVERGENT B1 ;  /* 0x0000000000017941 */ /* 0x000fea0003800200 */
.L_x_27:
[----:B------:R-:W-:Y:S05]  /*0530*/  @!P0 BRA `(.L_x_26) ;  /* 0x0000000400588947 */ /* 0x000fea0003800000 */
[C---:B------:R-:W-:Y:S01]  /*0540*/  LEA R27, R0.reuse, R25, 0x1 ;  /* 0x00000019001b7211 */ /* 0x040fe200078e08ff */
[----:B------:R-:W-:Y:S01]  /*0550*/  IMAD R28, R0, 0x3, R25 ;  /* 0x00000003001c7824 */ /* 0x000fe200078e0219 */
[----:B------:R-:W-:-:S07]  /*0560*/  IADD3 R29, PT, PT, R25, R0, RZ ;  /* 0x00000000191d7210 */ /* 0x000fce0007ffe0ff */
.L_x_30:
[----:B------:R-:W-:-:S06]  /*0570*/  IMAD.WIDE.U32 R6, R25, 0x10, R22 ;  /* 0x0000001019067825 */ /* 0x000fcc00078e0016 */
[----:B------:R-:W2:Y:S01]  /*0580*/  LDG.E.128.CONSTANT R4, desc[UR6][R6.64] ;  /* 0x0000000606047981 */ /* 0x000ea2000c1e9d00 */
[----:B------:R-:W-:-:S06]  /*0590*/  IMAD.WIDE.U32 R8, R29, 0x10, R22 ;  /* 0x000000101d087825 */ /* 0x000fcc00078e0016 */
[----:B------:R-:W3:Y:S01]  /*05a0*/  LDG.E.128.CONSTANT R8, desc[UR6][R8.64] ;  /* 0x0000000608087981 */ /* 0x000ee2000c1e9d00 */
[----:B------:R-:W-:-:S06]  /*05b0*/  IMAD.WIDE.U32 R16, R28, 0x10, R22 ;  /* 0x000000101c107825 */ /* 0x000fcc00078e0016 */
[----:B------:R-:W4:Y:S01]  /*05c0*/  LDG.E.128.CONSTANT R16, desc[UR6][R16.64] ;  /* 0x0000000610107981 */ /* 0x000f22000c1e9d00 */
[--C-:B--2---:R-:W-:Y:S02]  /*05d0*/  HADD2.F32 R12, -RZ, R4.reuse.H1_H1 ;  /* 0x30000004ff0c7230 */ /* 0x104fe40000004100 */
[----:B------:R-:W-:Y:S02]  /*05e0*/  HADD2.F32 R4, -RZ, R4.H0_H0 ;  /* 0x20000004ff047230 */ /* 0x000fe40000004100 */
[----:B------:R-:W-:Y:S02]  /*05f0*/  HADD2.F32 R15, -RZ, R5.H0_H0 ;  /* 0x20000005ff0f7230 */ /* 0x000fe40000004100 */
[----:B------:R-:W-:-:S04]  /*0600*/  FMUL R13, R12, R12 ;  /* 0x0000000c0c0d7220 */ /* 0x000fc80000400000 */
[----:B------:R-:W-:Y:S01]  /*0610*/  FFMA R4, R4, R4, R13 ;  /* 0x0000000404047223 */ /* 0x000fe2000000000d */
[----:B------:R-:W-:-:S04]  /*0620*/  IMAD.WIDE.U32 R12, R27, 0x10, R22 ;  /* 0x000000101b0c7825 */ /* 0x000fc800078e0016 */
[----:B------:R-:W-:Y:S02]  /*0630*/  FFMA R4, R15, R15, R4 ;  /* 0x0000000f0f047223 */ /* 0x000fe40000000004 */
[----:B------:R-:W2:Y:S01]  /*0640*/  LDG.E.128.CONSTANT R12, desc[UR6][R12.64] ;  /* 0x000000060c0c7981 */ /* 0x000ea2000c1e9d00 */
[----:B------:R-:W-:-:S05]  /*0650*/  HADD2.F32 R5, -RZ, R5.H1_H1 ;  /* 0x30000005ff057230 */ /* 0x000fca0000004100 */
[----:B------:R-:W-:Y:S01]  /*0660*/  FFMA R4, R5, R5, R4 ;  /* 0x0000000505047223 */ /* 0x000fe20000000004 */
[----:B------:R-:W-:-:S05]  /*0670*/  HADD2.F32 R5, -RZ, R6.H0_H0 ;  /* 0x20000006ff057230 */ /* 0x000fca0000004100 */
[----:B------:R-:W-:Y:S01]  /*0680*/  FFMA R4, R5, R5, R4 ;  /* 0x0000000505047223 */ /* 0x000fe20000000004 */
[----:B------:R-:W-:-:S05]  /*0690*/  HADD2.F32 R5, -RZ, R6.H1_H1 ;  /* 0x30000006ff057230 */ /* 0x000fca0000004100 */
[----:B------:R-:W-:Y:S01]  /*06a0*/  FFMA R4, R5, R5, R4 ;  /* 0x0000000505047223 */ /* 0x000fe20000000004 */
[--C-:B---3--:R-:W-:Y:S02]  /*06b0*/  HADD2.F32 R5, -RZ, R8.reuse.H1_H1 ;  /* 0x30000008ff057230 */ /* 0x108fe40000004100 */
[----:B------:R-:W-:-:S03]  /*06c0*/  HADD2.F32 R8, -RZ, R8.H0_H0 ;  /* 0x20000008ff087230 */ /* 0x000fc60000004100 */
[----:B------:R-:W-:Y:S01]  /*06d0*/  FMUL R5, R5, R5 ;  /* 0x0000000505057220 */ /* 0x000fe20000400000 */
[----:B------:R-:W-:-:S03]  /*06e0*/  HADD2.F32 R6, -RZ, R9.H0_H0 ;  /* 0x20000009ff067230 */ /* 0x000fc60000004100 */
[----:B------:R-:W-:-:S04]  /*06f0*/  FFMA R5, R8, R8, R5 ;  /* 0x0000000808057223 */ /* 0x000fc80000000005 */
[----:B------:R-:W-:Y:S01]  /*0700*/  FFMA R5, R6, R6, R5 ;  /* 0x0000000606057223 */ /* 0x000fe20000000005 */
[----:B------:R-:W-:Y:S02]  /*0710*/  HADD2.F32 R6, -RZ, R9.H1_H1 ;  /* 0x30000009ff067230 */ /* 0x000fe40000004100 */
[----:B------:R-:W-:-:S03]  /*0720*/  HADD2.F32 R9, -RZ, R7.H0_H0 ;  /* 0x20000007ff097230 */ /* 0x000fc60000004100 */
[----:B------:R-:W-:Y:S01]  /*0730*/  FFMA R5, R6, R6, R5 ;  /* 0x0000000606057223 */ /* 0x000fe20000000005 */
[--C-:B------:R-:W-:Y:S02]  /*0740*/  HADD2.F32 R6, -RZ, R10.reuse.H0_H0 ;  /* 0x2000000aff067230 */ /* 0x100fe40000004100 */
[----:B------:R-:W-:Y:S02]  /*0750*/  HADD2.F32 R10, -RZ, R10.H1_H1 ;  /* 0x3000000aff0a7230 */ /* 0x000fe40000004100 */
[----:B------:R-:W-:Y:S01]  /*0760*/  FFMA R4, R9, R9, R4 ;  /* 0x0000000909047223 */ /* 0x000fe20000000004 */
[----:B------:R-:W-:Y:S02]  /*0770*/  HADD2.F32 R7, -RZ, R7.H1_H1 ;  /* 0x30000007ff077230 */ /* 0x000fe40000004100 */
[----:B------:R-:W-:Y:S01]  /*0780*/  FFMA R5, R6, R6, R5 ;  /* 0x0000000606057223 */ /* 0x000fe20000000005 */
[----:B------:R-:W-:-:S03]  /*0790*/  HADD2.F32 R6, -RZ, R11.H0_H0 ;  /* 0x2000000bff067230 */ /* 0x000fc60000004100 */
[----:B------:R-:W-:Y:S01]  /*07a0*/  FFMA R5, R10, R10, R5 ;  /* 0x0000000a0a057223 */ /* 0x000fe20000000005 */
[----:B------:R-:W-:Y:S01]  /*07b0*/  FFMA R7, R7, R7, R4 ;  /* 0x0000000707077223 */ /* 0x000fe20000000004 */
[----:B------:R-:W-:Y:S02]  /*07c0*/  HADD2.F32 R4, -RZ, R11.H1_H1 ;  /* 0x3000000bff047230 */ /* 0x000fe40000004100 */
[----:B------:R-:W-:Y:S01]  /*07d0*/  FFMA R5, R6, R6, R5 ;  /* 0x0000000606057223 */ /* 0x000fe20000000005 */
[----:B------:R-:W-:-:S03]  /*07e0*/  FADD R26, R7, R26 ;  /* 0x0000001a071a7221 */ /* 0x000fc60000000000 */
[----:B------:R-:W-:Y:S01]  /*07f0*/  FFMA R5, R4, R4, R5 ;  /* 0x0000000404057223 */ /* 0x000fe20000000005 */
[--C-:B----4-:R-:W-:Y:S02]  /*0800*/  HADD2.F32 R4, -RZ, R16.reuse.H1_H1 ;  /* 0x30000010ff047230 */ /* 0x110fe40000004100 */
[----:B------:R-:W-:-:S03]  /*0810*/  HADD2.F32 R16, -RZ, R16.H0_H0 ;  /* 0x20000010ff107230 */ /* 0x000fc60000004100 */
[----:B------:R-:W-:Y:S01]  /*0820*/  FMUL R9, R4, R4 ;  /* 0x0000000404097220 */ /* 0x000fe20000400000 */
[----:B------:R-:W-:-:S03]  /*0830*/  HADD2.F32 R8, -RZ, R17.H0_H0 ;  /* 0x20000011ff087230 */ /* 0x000fc60000004100 */
[----:B------:R-:W-:Y:S01]  /*0840*/  FFMA R9, R16, R16, R9 ;  /* 0x0000001010097223 */ /* 0x000fe20000000009 */
[----:B------:R-:W-:Y:S01]  /*0850*/  HADD2.F32 R10, -RZ, R17.H1_H1 ;  /* 0x30000011ff0a7230 */ /* 0x000fe20000004100 */
[--C-:B------:R-:W-:Y:S02]  /*0860*/  IADD3 R25, PT, PT, R0, R25, R0.reuse ;  /* 0x0000001900197210 */ /* 0x100fe40007ffe000 */
[----:B------:R-:W-:Y:S02]  /*0870*/  FFMA R9, R8, R8, R9 ;  /* 0x0000000808097223 */ /* 0x000fe40000000009 */
[----:B------:R-:W-:Y:S02]  /*0880*/  IADD3 R25, PT, PT, R0, R25, R0 ;  /* 0x0000001900197210 */ /* 0x000fe40007ffe000 */
[----:B------:R-:W-:Y:S02]  /*0890*/  FFMA R9, R10, R10, R9 ;  /* 0x0000000a0a097223 */ /* 0x000fe40000000009 */
[----:B------:R-:W-:Y:S01]  /*08a0*/  ISETP.GE.AND P0, PT, R25, R21, PT ;  /* 0x000000151900720c */ /* 0x000fe20003f06270 */
[----:B------:R-:W-:-:S02]  /*08b0*/  HADD2.F32 R8, -RZ, R19.H0_H0 ;  /* 0x20000013ff087230 */ /* 0x000fc40000004100 */
[----:B------:R-:W-:Y:S01]  /*08c0*/  FADD R5, R26, R5 ;  /* 0x000000051a057221 */ /* 0x000fe20000000000 */
[C---:B------:R-:W-:Y:S02]  /*08d0*/  LEA R29, R0.reuse, R29, 0x2 ;  /* 0x0000001d001d7211 */ /* 0x040fe400078e10ff */
[C---:B------:R-:W-:Y:S02]  /*08e0*/  LEA R27, R0.reuse, R27, 0x2 ;  /* 0x0000001b001b7211 */ /* 0x040fe400078e10ff */
[----:B------:R-:W-:Y:S01]  /*08f0*/  LEA R28, R0, R28, 0x2 ;  /* 0x0000001c001c7211 */ /* 0x000fe200078e10ff */
[--C-:B--2---:R-:W-:Y:S02]  /*0900*/  HADD2.F32 R6, -RZ, R12.reuse.H1_H1 ;  /* 0x3000000cff067230 */ /* 0x104fe40000004100 */
[----:B------:R-:W-:-:S03]  /*0910*/  HADD2.F32 R12, -RZ, R12.H0_H0 ;  /* 0x2000000cff0c7230 */ /* 0x000fc60000004100 */
[----:B------:R-:W-:Y:S01]  /*0920*/  FMUL R7, R6, R6 ;  /* 0x0000000606077220 */ /* 0x000fe20000400000 */
[----:B------:R-:W-:-:S03]  /*0930*/  HADD2.F32 R4, -RZ, R13.H0_H0 ;  /* 0x2000000dff047230 */ /* 0x000fc60000004100 */
[----:B------:R-:W-:Y:S01]  /*0940*/  FFMA R7, R12, R12, R7 ;  /* 0x0000000c0c077223 */ /* 0x000fe20000000007 */
[----:B------:R-:W-:-:S03]  /*0950*/  HADD2.F32 R6, -RZ, R13.H1_H1 ;  /* 0x3000000dff067230 */ /* 0x000fc60000004100 */
[----:B------:R-:W-:Y:S01]  /*0960*/  FFMA R7, R4, R4, R7 ;  /* 0x0000000404077223 */ /* 0x000fe20000000007 */
[----:B------:R-:W-:-:S03]  /*0970*/  HADD2.F32 R4, -RZ, R14.H0_H0 ;  /* 0x2000000eff047230 */ /* 0x000fc60000004100 */
[----:B------:R-:W-:Y:S01]  /*0980*/  FFMA R7, R6, R6, R7 ;  /* 0x0000000606077223 */ /* 0x000fe20000000007 */
[----:B------:R-:W-:Y:S02]  /*0990*/  HADD2.F32 R6, -RZ, R18.H0_H0 ;  /* 0x20000012ff067230 */ /* 0x000fe40000004100 */
[----:B------:R-:W-:Y:S02]  /*09a0*/  HADD2.F32 R14, -RZ, R14.H1_H1 ;  /* 0x3000000eff0e7230 */ /* 0x000fe40000004100 */
[----:B------:R-:W-:Y:S01]  /*09b0*/  FFMA R7, R4, R4, R7 ;  /* 0x0000000404077223 */ /* 0x000fe20000000007 */
[----:B------:R-:W-:Y:S02]  /*09c0*/  HADD2.F32 R18, -RZ, R18.H1_H1 ;  /* 0x30000012ff127230 */ /* 0x000fe40000004100 */
[----:B------:R-:W-:Y:S01]  /*09d0*/  FFMA R9, R6, R6, R9 ;  /* 0x0000000606097223 */ /* 0x000fe20000000009 */
[--C-:B------:R-:W-:Y:S02]  /*09e0*/  HADD2.F32 R4, -RZ, R15.reuse.H0_H0 ;  /* 0x2000000fff047230 */ /* 0x100fe40000004100 */
[----:B------:R-:W-:Y:S01]  /*09f0*/  FFMA R7, R14, R14, R7 ;  /* 0x0000000e0e077223 */ /* 0x000fe20000000007 */
[----:B------:R-:W-:-:S02]  /*0a00*/  HADD2.F32 R6, -RZ, R15.H1_H1 ;  /* 0x3000000fff067230 */ /* 0x000fc40000004100 */
[----:B------:R-:W-:Y:S01]  /*0a10*/  FFMA R9, R18, R18, R9 ;  /* 0x0000001212097223 */ /* 0x000fe20000000009 */
[----:B------:R-:W-:Y:S01]  /*0a20*/  FFMA R7, R4, R4, R7 ;  /* 0x0000000404077223 */ /* 0x000fe20000000007 */
[----:B------:R-:W-:Y:S02]  /*0a30*/  HADD2.F32 R4, -RZ, R19.H1_H1 ;  /* 0x30000013ff047230 */ /* 0x000fe40000004100 */
[----:B------:R-:W-:Y:S01]  /*0a40*/  FFMA R9, R8, R8, R9 ;  /* 0x0000000808097223 */ /* 0x000fe20000000009 */
[----:B------:R-:W-:-:S03]  /*0a50*/  FFMA R6, R6, R6, R7 ;  /* 0x0000000606067223 */ /* 0x000fc60000000007 */
[----:B------:R-:W-:Y:S01]  /*0a60*/  FFMA R4, R4, R4, R9 ;  /* 0x0000000404047223 */ /* 0x000fe20000000009 */
[----:B------:R-:W-:-:S04]  /*0a70*/  FADD R5, R5, R6 ;  /* 0x0000000605057221 */ /* 0x000fc80000000000 */
[----:B------:R-:W-:Y:S01]  /*0a80*/  FADD R26, R5, R4 ;  /* 0x00000004051a7221 */ /* 0x000fe20000000000 */
[----:B------:R-:W-:Y:S06]  /*0a90*/  @!P0 BRA `(.L_x_30) ;  /* 0xfffffff800b48947 */ /* 0x000fec000383ffff */
.L_x_26:
[----:B------:R-:W-:Y:S05]  /*0aa0*/  BSYNC.RECONVERGENT B0 ;  /* 0x0000000000007941 */ /* 0x000fea0003800200 */
.L_x_25:
        /* <DEDUP_REMOVED lines=18> */
[----:B------:R-:W-:-:S04]  /*0bd0*/  @!P0 IADD3 R4, PT, PT, R4, 0x4, RZ ;  /* 0x0000000404048810 */ /* 0x000fc80007ffe0ff */
[----:B0-----:R-:W-:-:S04]  /*0be0*/  @!P0 LEA R4, R9, R4, 0x18 ;  /* 0x0000000409048211 */ /* 0x001fc800078ec0ff */
[----:B------:R-:W-:Y:S01]  /*0bf0*/  @!P0 LEA.HI R4, R3, R4, RZ, 0x1d ;  /* 0x0000000403048211 */ /* 0x000fe200078fe8ff */
[----:B--2---:R-:W-:Y:S01]  /*0c00*/  FADD R6, R7, R6 ;  /* 0x0000000607067221 */ /* 0x004fe20000000000 */
[----:B-1----:R-:W-:-:S04]  /*0c10*/  @P1 LEA R7, R11, R8, 0x18 ;  /* 0x000000080b071211 */ /* 0x002fc800078ec0ff */
[----:B------:R-:W0:Y:S01]  /*0c20*/  SHFL.BFLY PT, R5, R6, 0x1, 0x1f ;  /* 0x0c201f0006057f89 */ /* 0x000e2200000e0000 */
[----:B------:R-:W-:Y:S01]  /*0c30*/  @P1 LEA R7, R10, R7, 0x2 ;  /* 0x000000070a071211 */ /* 0x000fe200078e10ff */
[----:B0-----:R-:W-:Y:S01]  /*0c40*/  FADD R13, R6, R5 ;  /* 0x00000005060d7221 */ /* 0x001fe20000000000 */
[----:B------:R-:W-:-:S04]  /*0c50*/  HFMA2 R5, -RZ, RZ, 0, 0 ;  /* 0x00000000ff057431 */ /* 0x000fc800000001ff */
        /* <DEDUP_REMOVED lines=26> */
[----:B------:R-:W-:Y:S05]  /*0e00*/  CALL.REL.NOINC `($__internal_1_$__cuda_sm3x_div_rn_noftz_f32_slowpath) ;  /* 0x0000000c00147944 */ /* 0x000fea0003c00000 */
[----:B------:R-:W-:-:S07]  /*0e10*/  MOV R6, R4 ;  /* 0x0000000400067202 */ /* 0x000fce0000000f00 */
.L_x_34:
[----:B------:R-:W-:Y:S05]  /*0e20*/  BSYNC.RECONVERGENT B1 ;  /* 0x0000000000017941 */ /* 0x000fea0003800200 */
.L_x_33:
        /* <DEDUP_REMOVED lines=10> */
.L_x_32:
[----:B------:R-:W-:Y:S05]  /*0ed0*/  BSYNC.RECONVERGENT B0 ;  /* 0x0000000000007941 */ /* 0x000fea0003800200 */
.L_x_31:
        /* <DEDUP_REMOVED lines=11> */
[----:B------:R-:W-:-:S04]  /*0f90*/  SEL R6, RZ, 0x1, P0 ;  /* 0x00000001ff067807 */ /* 0x000fc80000000000 */
[----:B------:R-:W-:Y:S01]  /*0fa0*/  IADD3 R7, PT, PT, R7, -R12, -R6 ;  /* 0x8000000c07077210 */ /* 0x000fe20007ffe806 */
[----:B-1----:R-:W0:Y:S01]  /*0fb0*/  MUFU.RCP R8, R8 ;  /* 0x0000000800087308 */ /* 0x002e220000001000 */
[----:B--2---:R-:W-:Y:S01]  /*0fc0*/  ULEA UR4, UR5, UR4, 0x18 ;  /* 0x0000000405047291 */ /* 0x004fe2000f8ec0ff */
[----:B0-----:R-:W-:-:S08]  /*0fd0*/  IADD3 R4, PT, PT, R8, 0xffffffe, RZ ;  /* 0x0ffffffe08047810 */ /* 0x001fd00007ffe0ff */
[----:B------:R-:W0:Y:S01]  /*0fe0*/  LDS R16, [UR4] ;  /* 0x00000004ff107984 */ /* 0x000e220008000800 */
[----:B------:R1:W2:Y:S02]  /*0ff0*/  F2I.FTZ.U32.TRUNC.NTZ R5, R4 ;  /* 0x0000000400057305 */ /* 0x0002a4000021f000 */
[----:B-1----:R-:W-:Y:S01]  /*1000*/  HFMA2 R4, -RZ, RZ, 0, 0 ;  /* 0x00000000ff047431 */ /* 0x002fe200000001ff */
[----:B--2---:R-:W-:-:S05]  /*1010*/  IADD3 R9, PT, PT, RZ, -R5, RZ ;  /* 0x80000005ff097210 */ /* 0x004fca0007ffe0ff */
        /* <DEDUP_REMOVED lines=22> */
[----:B------:R-:W-:-:S04]  /*1180*/  IADD3 R3, P1, PT, R20, R3, RZ ;  /* 0x0000000314037210 */ /* 0x000fc80007f3e0ff */
[----:B------:R-:W-:Y:S01]  /*1190*/  IADD3.X R26, PT, PT, RZ, R2, RZ, P1, !PT ;  /* 0x00000002ff1a7210 */ /* 0x000fe20000ffe4ff */
[--C-:B--2---:R-:W-:Y:S02]  /*11a0*/  HADD2.F32 R17, -RZ, R4.reuse.H0_H0 ;  /* 0x20000004ff117230 */ /* 0x104fe40000004100 */
[----:B------:R-:W-:Y:S02]  /*11b0*/  HADD2.F32 R25, -RZ, R4.H1_H1 ;  /* 0x30000004ff197230 */ /* 0x000fe40000004100 */
[--C-:B------:R-:W-:Y:S02]  /*11c0*/  HADD2.F32 R13, -RZ, R5.reuse.H0_H0 ;  /* 0x20000005ff0d7230 */ /* 0x100fe40000004100 */
[C---:B------:R-:W-:Y:S01]  /*11d0*/  FMUL R4, R16.reuse, R17 ;  /* 0x0000001110047220 */ /* 0x040fe20000400000 */
[----:B------:R-:W-:Y:S02]  /*11e0*/  HADD2.F32 R15, -RZ, R5.H1_H1 ;  /* 0x30000005ff0f7230 */ /* 0x000fe40000004100 */
[----:B------:R-:W-:Y:S01]  /*11f0*/  FMUL R25, R16, R25 ;  /* 0x0000001910197220 */ /* 0x000fe20000400000 */
[----:B------:R-:W-:-:S02]  /*1200*/  HADD2.F32 R19, -RZ, R7.H0_H0 ;  /* 0x20000007ff137230 */ /* 0x000fc40000004100 */
[--C-:B------:R-:W-:Y:S02]  /*1210*/  HADD2.F32 R5, -RZ, R6.reuse.H0_H0 ;  /* 0x20000006ff057230 */ /* 0x100fe40000004100 */
[----:B------:R-:W-:Y:S02]  /*1220*/  HADD2.F32 R17, -RZ, R6.H1_H1 ;  /* 0x30000006ff117230 */ /* 0x000fe40000004100 */
[----:B------:R-:W-:Y:S02]  /*1230*/  HADD2.F32 R7, -RZ, R7.H1_H1 ;  /* 0x30000007ff077230 */ /* 0x000fe40000004100 */
[C---:B------:R-:W-:Y:S01]  /*1240*/  FMUL R13, R16.reuse, R13 ;  /* 0x0000000d100d7220 */ /* 0x040fe20000400000 */
[----:B------:R-:W-:Y:S01]  /*1250*/  FMUL R19, R16, R19 ;  /* 0x0000001310137220 */ /* 0x000fe20000400000 */
[--C-:B---3--:R-:W-:Y:S02]  /*1260*/  HADD2.F32 R18, -RZ, R8.reuse.H1_H1 ;  /* 0x30000008ff127230 */ /* 0x108fe40000004100 */
[----:B------:R-:W-:-:S02]  /*1270*/  HADD2.F32 R27, -RZ, R8.H0_H0 ;  /* 0x20000008ff1b7230 */ /* 0x000fc40000004100 */
[----:B------:R-:W-:Y:S02]  /*1280*/  HADD2.F32 R8, -RZ, R9.H0_H0 ;  /* 0x20000009ff087230 */ /* 0x000fe40000004100 */
[----:B------:R-:W-:Y:S01]  /*1290*/  FMUL R25, R25, R18 ;  /* 0x0000001219197220 */ /* 0x000fe20000400000 */
[--C-:B------:R-:W-:Y:S02]  /*12a0*/  HADD2.F32 R14, -RZ, R10.reuse.H0_H0 ;  /* 0x2000000aff0e7230 */ /* 0x100fe40000004100 */
[C---:B------:R-:W-:Y:S01]  /*12b0*/  FMUL R18, R16.reuse, R15 ;  /* 0x0000000f10127220 */ /* 0x040fe20000400000 */
[----:B------:R-:W-:Y:S02]  /*12c0*/  HADD2.F32 R6, -RZ, R11.H0_H0 ;  /* 0x2000000bff067230 */ /* 0x000fe40000004100 */
[C---:B------:R-:W-:Y:S01]  /*12d0*/  FMUL R15, R16.reuse, R5 ;  /* 0x00000005100f7220 */ /* 0x040fe20000400000 */
[----:B------:R-:W-:Y:S02]  /*12e0*/  HADD2.F32 R9, -RZ, R9.H1_H1 ;  /* 0x30000009ff097230 */ /* 0x000fe40000004100 */
[----:B------:R-:W-:Y:S01]  /*12f0*/  FMUL R17, R16, R17 ;  /* 0x0000001110117220 */ /* 0x000fe20000400000 */
[----:B------:R-:W-:-:S02]  /*1300*/  HADD2.F32 R10, -RZ, R10.H1_H1 ;  /* 0x3000000aff0a7230 */ /* 0x000fc40000004100 */
[----:B------:R-:W-:Y:S01]  /*1310*/  FMUL R24, R16, R7 ;  /* 0x0000000710187220 */ /* 0x000fe20000400000 */
[----:B------:R-:W-:Y:S02]  /*1320*/  HADD2.F32 R11, -RZ, R11.H1_H1 ;  /* 0x3000000bff0b7230 */ /* 0x000fe40000004100 */
[----:B------:R-:W-:Y:S01]  /*1330*/  FMUL R4, R4, R27 ;  /* 0x0000001b04047220 */ /* 0x000fe20000400000 */
[----:B------:R-:W-:Y:S01]  /*1340*/  FMUL R5, R13, R8 ;  /* 0x000000080d057220 */ /* 0x000fe20000400000 */
[----:B------:R-:W-:Y:S01]  /*1350*/  FMUL R18, R18, R9 ;  /* 0x0000000912127220 */ /* 0x000fe20000400000 */
[----:B------:R-:W-:Y:S01]  /*1360*/  FMUL R14, R15, R14 ;  /* 0x0000000e0f0e7220 */ /* 0x000fe20000400000 */
[----:B------:R-:W-:Y:S01]  /*1370*/  FMUL R17, R17, R10 ;  /* 0x0000000a11117220 */ /* 0x000fe20000400000 */
[----:B------:R-:W-:Y:S01]  /*1380*/  FMUL R7, R19, R6 ;  /* 0x0000000613077220 */ /* 0x000fe20000400000 */
[----:B------:R-:W-:Y:S01]  /*1390*/  FMUL R24, R24, R11 ;  /* 0x0000000b18187220 */ /* 0x000fe20000400000 */
[----:B-1----:R-:W-:-:S02]  /*13a0*/  LEA R8, P1, R3, UR4, 0x4 ;  /* 0x0000000403087c11 */ /* 0x002fc4000f8220ff */
[----:B------:R-:W-:Y:S02]  /*13b0*/  F2FP.F16.F32.PACK_AB R4, R25, R4 ;  /* 0x000000041904723e */ /* 0x000fe400000000ff */
[----:B------:R-:W-:Y:S02]  /*13c0*/  LEA.HI.X R9, R3, UR5, R26, 0x4, P1 ;  /* 0x0000000503097c11 */ /* 0x000fe400088f241a */
[----:B------:R-:W-:Y:S02]  /*13d0*/  F2FP.F16.F32.PACK_AB R5, R18, R5 ;  /* 0x000000051205723e */ /* 0x000fe400000000ff */
[----:B------:R-:W-:Y:S02]  /*13e0*/  F2FP.F16.F32.PACK_AB R6, R17, R14 ;  /* 0x0000000e1106723e */ /* 0x000fe400000000ff */
[----:B------:R-:W-:-:S05]  /*13f0*/  F2FP.F16.F32.PACK_AB R7, R24, R7 ;  /* 0x000000071807723e */ /* 0x000fca00000000ff */
[----:B------:R0:W-:Y:S01]  /*1400*/  STG.E.128 desc[UR6][R8.64], R4 ;  /* 0x0000000408007986 */ /* 0x0001e2000c101d06 */
[----:B------:R-:W-:-:S07]  /*1410*/  MOV R3, R12 ;  /* 0x0000000c00037202 */ /* 0x000fce0000000f00 */
.L_x_36:
[----:B------:R-:W-:Y:S05]  /*1420*/  BSYNC.RECONVERGENT B0 ;  /* 0x0000000000007941 */ /* 0x000fea0003800200 */
.L_x_35:
[----:B------:R-:W-:Y:S05]  /*1430*/  @!P0 EXIT ;  /* 0x000000000000894d */ /* 0x000fea0003800000 */
[----:B------:R-:W1:Y:S01]  /*1440*/  LDC.64 R18, c[0x0][0x390] ;  /* 0x0000e400ff127b82 */ /* 0x000e620000000a00 */
[----:B------:R-:W-:Y:S01]  /*1450*/  IADD3 R17, PT, PT, R3, R0, RZ ;  /* 0x0000000003117210 */ /* 0x000fe20007ffe0ff */
[----:B------:R-:W2:Y:S06]  /*1460*/  LDCU.64 UR4, c[0x0][0x380] ;  /* 0x00007000ff0477ac */ /* 0x000eac0008000a00 */
.L_x_37:
[----:B0--3--:R-:W-:-:S04]  /*1470*/  IMAD.WIDE.U32 R6, R3, 0x10, R22 ;  /* 0x0000001003067825 */ /* 0x009fc800078e0016 */
[----:B-1----:R-:W-:Y:S02]  /*1480*/  IMAD.WIDE.U32 R8, R3, 0x10, R18 ;  /* 0x0000001003087825 */ /* 0x002fe400078e0012 */
[----:B------:R-:W3:Y:S04]  /*1490*/  LDG.E.128.CONSTANT R4, desc[UR6][R6.64] ;  /* 0x0000000606047981 */ /* 0x000ee8000c1e9d00 */
[----:B------:R-:W4:Y:S01]  /*14a0*/  LDG.E.128.CONSTANT R8, desc[UR6][R8.64] ;  /* 0x0000000608087981 */ /* 0x000f22000c1e9d00 */
[----:B---3--:R-:W-:Y:S02]  /*14b0*/  HADD2.F32 R13, -RZ, R4.H0_H0 ;  /* 0x20000004ff0d7230 */ /* 0x008fe40000004100 */
[----:B------:R-:W-:Y:S02]  /*14c0*/  HADD2.F32 R25, -RZ, R5.H0_H0 ;  /* 0x20000005ff197230 */ /* 0x000fe40000004100 */
[----:B----4-:R-:W-:-:S02]  /*14d0*/  HADD2.F32 R15, -RZ, R8.H0_H0 ;  /* 0x20000008ff0f7230 */ /* 0x010fc40000004100 */
[C---:B------:R-:W-:Y:S01]  /*14e0*/  FMUL R12, R16.reuse, R13 ;  /* 0x0000000d100c7220 */ /* 0x040fe20000400000 */
[----:B------:R-:W-:Y:S02]  /*14f0*/  HADD2.F32 R13, -RZ, R4.H1_H1 ;  /* 0x30000004ff0d7230 */ /* 0x000fe40000004100 */
[----:B------:R-:W-:Y:S01]  /*1500*/  FMUL R4, R16, R25 ;  /* 0x0000001910047220 */ /* 0x000fe20000400000 */
[----:B------:R-:W-:Y:S02]  /*1510*/  HADD2.F32 R27, -RZ, R5.H1_H1 ;  /* 0x30000005ff1b7230 */ /* 0x000fe40000004100 */
[----:B------:R-:W-:Y:S01]  /*1520*/  FMUL R12, R12, R15 ;  /* 0x0000000f0c0c7220 */ /* 0x000fe20000400000 */
[----:B------:R-:W-:Y:S02]  /*1530*/  HADD2.F32 R14, -RZ, R8.H1_H1 ;  /* 0x30000008ff0e7230 */ /* 0x000fe40000004100 */
[----:B------:R-:W-:Y:S01]  /*1540*/  FMUL R13, R16, R13 ;  /* 0x0000000d100d7220 */ /* 0x000fe20000400000 */
[----:B------:R-:W-:-:S02]  /*1550*/  HADD2.F32 R29, -RZ, R9.H0_H0 ;  /* 0x20000009ff1d7230 */ /* 0x000fc40000004100 */
[----:B------:R-:W-:Y:S01]  /*1560*/  FMUL R27, R16, R27 ;  /* 0x0000001b101b7220 */ /* 0x000fe20000400000 */
[--C-:B------:R-:W-:Y:S02]  /*1570*/  HADD2.F32 R5, -RZ, R6.reuse.H0_H0 ;  /* 0x20000006ff057230 */ /* 0x100fe40000004100 */
[----:B------:R-:W-:Y:S01]  /*1580*/  FMUL R14, R13, R14 ;  /* 0x0000000e0d0e7220 */ /* 0x000fe20000400000 */
[----:B------:R-:W-:Y:S02]  /*1590*/  HADD2.F32 R15, -RZ, R6.H1_H1 ;  /* 0x30000006ff0f7230 */ /* 0x000fe40000004100 */
[----:B------:R-:W-:Y:S01]  /*15a0*/  FMUL R13, R4, R29 ;  /* 0x0000001d040d7220 */ /* 0x000fe20000400000 */
[----:B------:R-:W-:Y:S02]  /*15b0*/  HADD2.F32 R25, -RZ, R7.H0_H0 ;  /* 0x20000007ff197230 */ /* 0x000fe40000004100 */
[----:B------:R-:W-:Y:S01]  /*15c0*/  FMUL R5, R16, R5 ;  /* 0x0000000510057220 */ /* 0x000fe20000400000 */
[----:B------:R-:W-:-:S02]  /*15d0*/  HADD2.F32 R6, -RZ, R9.H1_H1 ;  /* 0x30000009ff067230 */ /* 0x000fc40000004100 */
[C---:B------:R-:W-:Y:S01]  /*15e0*/  FMUL R15, R16.reuse, R15 ;  /* 0x0000000f100f7220 */ /* 0x040fe20000400000 */
[--C-:B------:R-:W-:Y:S02]  /*15f0*/  HADD2.F32 R26, -RZ, R10.reuse.H0_H0 ;  /* 0x2000000aff1a7230 */ /* 0x100fe40000004100 */
[----:B------:R-:W-:Y:S01]  /*1600*/  FMUL R9, R16, R25 ;  /* 0x0000001910097220 */ /* 0x000fe20000400000 */
[----:B------:R-:W-:Y:S02]  /*1610*/  HADD2.F32 R10, -RZ, R10.H1_H1 ;  /* 0x3000000aff0a7230 */ /* 0x000fe40000004100 */
[----:B------:R-:W-:Y:S01]  /*1620*/  FMUL R27, R27, R6 ;  /* 0x000000061b1b7220 */ /* 0x000fe20000400000 */
[----:B------:R-:W-:Y:S01]  /*1630*/  HADD2.F32 R4, -RZ, R11.H0_H0 ;  /* 0x2000000bff047230 */ /* 0x000fe20000004100 */
[----:B------:R-:W-:Y:S01]  /*1640*/  IADD3 R6, P0, PT, R20, R3, RZ ;  /* 0x0000000314067210 */ /* 0x000fe20007f1e0ff */
[----:B------:R-:W-:Y:S02]  /*1650*/  HADD2.F32 R7, -RZ, R7.H1_H1 ;  /* 0x30000007ff077230 */ /* 0x000fe40000004100 */
[----:B------:R-:W-:Y:S01]  /*1660*/  FMUL R25, R15, R10 ;  /* 0x0000000a0f197220 */ /* 0x000fe20000400000 */
[----:B------:R-:W-:Y:S01]  /*1670*/  FMUL R26, R5, R26 ;  /* 0x0000001a051a7220 */ /* 0x000fe20000400000 */
[----:B------:R-:W-:Y:S01]  /*1680*/  FMUL R15, R9, R4 ;  /* 0x00000004090f7220 */ /* 0x000fe20000400000 */
[----:B------:R-:W-:Y:S01]  /*1690*/  IADD3.X R9, PT, PT, RZ, R2, RZ, P0, !PT ;  /* 0x00000002ff097210 */ /* 0x000fe200007fe4ff */
[----:B------:R-:W-:Y:S01]  /*16a0*/  HADD2.F32 R24, -RZ, R11.H1_H1 ;  /* 0x3000000bff187230 */ /* 0x000fe20000004100 */
[----:B--2---:R-:W-:Y:S01]  /*16b0*/  LEA R28, P0, R6, UR4, 0x4 ;  /* 0x00000004061c7c11 */ /* 0x004fe2000f8020ff */
[----:B------:R-:W-:Y:S01]  /*16c0*/  FMUL R7, R16, R7 ;  /* 0x0000000710077220 */ /* 0x000fe20000400000 */
[----:B------:R-:W-:-:S02]  /*16d0*/  IMAD.WIDE.U32 R4, R17, 0x10, R22 ;  /* 0x0000001011047825 */ /* 0x000fc400078e0016 */
[----:B------:R-:W-:Y:S02]  /*16e0*/  LEA.HI.X R29, R6, UR5, R9, 0x4, P0 ;  /* 0x00000005061d7c11 */ /* 0x000fe400080f2409 */
[----:B------:R-:W-:Y:S01]  /*16f0*/  FMUL R24, R7, R24 ;  /* 0x0000001807187220 */ /* 0x000fe20000400000 */
[----:B------:R-:W-:Y:S01]  /*1700*/  IMAD.WIDE.U32 R8, R17, 0x10, R18 ;  /* 0x0000001011087825 */ /* 0x000fe200078e0012 */
[----:B------:R-:W2:Y:S05]  /*1710*/  LDG.E.128.CONSTANT R4, desc[UR6][R4.64] ;  /* 0x0000000604047981 */ /* 0x000eaa000c1e9d00 */
[----:B------:R-:W3:Y:S01]  /*1720*/  LDG.E.128.CONSTANT R8, desc[UR6][R8.64] ;  /* 0x0000000608087981 */ /* 0x000ee2000c1e9d00 */
[----:B------:R-:W-:-:S02]  /*1730*/  F2FP.F16.F32.PACK_AB R12, R14, R12 ;  /* 0x0000000c0e0c723e */ /* 0x000fc400000000ff */
[----:B------:R-:W-:Y:S02]  /*1740*/  F2FP.F16.F32.PACK_AB R14, R25, R26 ;  /* 0x0000001a190e723e */ /* 0x000fe400000000ff */
[----:B------:R-:W-:Y:S02]  /*1750*/  F2FP.F16.F32.PACK_AB R13, R27, R13 ;  /* 0x0000000d1b0d723e */ /* 0x000fe400000000ff */
[----:B------:R-:W-:Y:S02]  /*1760*/  F2FP.F16.F32.PACK_AB R15, R24, R15 ;  /* 0x0000000f180f723e */ /* 0x000fe400000000ff */
[----:B------:R-:W-:-:S03]  /*1770*/  IADD3 R3, PT, PT, R0, R3, R0 ;  /* 0x0000000300037210 */ /* 0x000fc60007ffe000 */
[----:B------:R0:W-:Y:S02]  /*1780*/  STG.E.128 desc[UR6][R28.64], R12 ;  /* 0x0000000c1c007986 */ /* 0x0001e4000c101d06 */
[-C--:B0-----:R-:W-:Y:S02]  /*1790*/  IADD3 R12, P0, PT, R20, R17.reuse, RZ ;  /* 0x00000011140c7210 */ /* 0x081fe40007f1e0ff */
[----:B------:R-:W-:Y:S01]  /*17a0*/  LEA R17, R0, R17, 0x1 ;  /* 0x0000001100117211 */ /* 0x000fe200078e08ff */
[----:B--2---:R-:W-:Y:S02]  /*17b0*/  HADD2.F32 R25, -RZ, R4.H0_H0 ;  /* 0x20000004ff197230 */ /* 0x004fe40000004100 */
[----:B------:R-:W-:Y:S02]  /*17c0*/  HADD2.F32 R13, -RZ, R5.H0_H0 ;  /* 0x20000005ff0d7230 */ /* 0x000fe40000004100 */
[----:B---3--:R-:W-:Y:S02]  /*17d0*/  HADD2.F32 R26, -RZ, R8.H0_H0 ;  /* 0x20000008ff1a7230 */ /* 0x008fe40000004100 */
[----:B------:R-:W-:Y:S01]  /*17e0*/  FMUL R25, R16, R25 ;  /* 0x0000001910197220 */ /* 0x000fe20000400000 */
[----:B------:R-:W-:-:S02]  /*17f0*/  HADD2.F32 R24, -RZ, R4.H1_H1 ;  /* 0x30000004ff187230 */ /* 0x000fc40000004100 */
[C---:B------:R-:W-:Y:S01]  /*1800*/  FMUL R13, R16.reuse, R13 ;  /* 0x0000000d100d7220 */ /* 0x040fe20000400000 */
[----:B------:R-:W-:Y:S02]  /*1810*/  HADD2.F32 R15, -RZ, R5.H1_H1 ;  /* 0x30000005ff0f7230 */ /* 0x000fe40000004100 */
[----:B------:R-:W-:Y:S01]  /*1820*/  FMUL R4, R25, R26 ;  /* 0x0000001a19047220 */ /* 0x000fe20000400000 */
[--C-:B------:R-:W-:Y:S02]  /*1830*/  HADD2.F32 R25, -RZ, R6.reuse.H0_H0 ;  /* 0x20000006ff197230 */ /* 0x100fe40000004100 */
[C---:B------:R-:W-:Y:S01]  /*1840*/  FMUL R24, R16.reuse, R24 ;  /* 0x0000001810187220 */ /* 0x040fe20000400000 */
[----:B------:R-:W-:Y:S02]  /*1850*/  HADD2.F32 R27, -RZ, R6.H1_H1 ;  /* 0x30000006ff1b7230 */ /* 0x000fe40000004100 */
[----:B------:R-:W-:Y:S01]  /*1860*/  FMUL R15, R16, R15 ;  /* 0x0000000f100f7220 */ /* 0x000fe20000400000 */
[----:B------:R-:W-:-:S02]  /*1870*/  HADD2.F32 R26, -RZ, R8.H1_H1 ;  /* 0x30000008ff1a7230 */ /* 0x000fc40000004100 */
[----:B------:R-:W-:Y:S01]  /*1880*/  FMUL R25, R16, R25 ;  /* 0x0000001910197220 */ /* 0x000fe20000400000 */
[--C-:B------:R-:W-:Y:S02]  /*1890*/  HADD2.F32 R6, -RZ, R9.reuse.H0_H0 ;  /* 0x20000009ff067230 */ /* 0x100fe40000004100 */
[----:B------:R-:W-:Y:S02]  /*18a0*/  HADD2.F32 R8, -RZ, R9.H1_H1 ;  /* 0x30000009ff087230 */ /* 0x000fe40000004100 */
[--C-:B------:R-:W-:Y:S02]  /*18b0*/  HADD2.F32 R5, -RZ, R7.reuse.H0_H0 ;  /* 0x20000007ff057230 */ /* 0x100fe40000004100 */
[----:B------:R-:W-:Y:S01]  /*18c0*/  FMUL R6, R13, R6 ;  /* 0x000000060d067220 */ /* 0x000fe20000400000 */
[----:B------:R-:W-:Y:S02]  /*18d0*/  HADD2.F32 R9, -RZ, R7.H1_H1 ;  /* 0x30000007ff097230 */ /* 0x000fe40000004100 */
[----:B------:R-:W-:Y:S01]  /*18e0*/  FMUL R13, R15, R8 ;  /* 0x000000080f0d7220 */ /* 0x000fe20000400000 */
[----:B------:R-:W-:Y:S01]  /*18f0*/  FMUL R7, R24, R26 ;  /* 0x0000001a18077220 */ /* 0x000fe20000400000 */
[----:B------:R-:W-:-:S02]  /*1900*/  HADD2.F32 R8, -RZ, R10.H0_H0 ;  /* 0x2000000aff087230 */ /* 0x000fc40000004100 */
[C---:B------:R-:W-:Y:S01]  /*1910*/  FMUL R24, R16.reuse, R27 ;  /* 0x0000001b10187220 */ /* 0x040fe20000400000 */
[----:B------:R-:W-:Y:S02]  /*1920*/  HADD2.F32 R15, -RZ, R10.H1_H1 ;  /* 0x3000000aff0f7230 */ /* 0x000fe40000004100 */
[C---:B------:R-:W-:Y:S01]  /*1930*/  FMUL R5, R16.reuse, R5 ;  /* 0x0000000510057220 */ /* 0x040fe20000400000 */
[--C-:B------:R-:W-:Y:S02]  /*1940*/  HADD2.F32 R10, -RZ, R11.reuse.H0_H0 ;  /* 0x2000000bff0a7230 */ /* 0x100fe40000004100 */
[----:B------:R-:W-:Y:S01]  /*1950*/  FMUL R9, R16, R9 ;  /* 0x0000000910097220 */ /* 0x000fe20000400000 */
[----:B------:R-:W-:Y:S02]  /*1960*/  HADD2.F32 R14, -RZ, R11.H1_H1 ;  /* 0x3000000bff0e7230 */ /* 0x000fe40000004100 */
[----:B------:R-:W-:Y:S01]  /*1970*/  FMUL R11, R25, R8 ;  /* 0x00000008190b7220 */ /* 0x000fe20000400000 */
[----:B------:R-:W-:Y:S01]  /*1980*/  FMUL R24, R24, R15 ;  /* 0x0000000f18187220 */ /* 0x000fe20000400000 */
[----:B------:R-:W-:Y:S01]  /*1990*/  IADD3.X R25, PT, PT, RZ, R2, RZ, P0, !PT ;  /* 0x00000002ff197210 */ /* 0x000fe200007fe4ff */
[----:B------:R-:W-:Y:S01]  /*19a0*/  FMUL R10, R5, R10 ;  /* 0x0000000a050a7220 */ /* 0x000fe20000400000 */
[----:B------:R-:W-:Y:S01]  /*19b0*/  FMUL R15, R9, R14 ;  /* 0x0000000e090f7220 */ /* 0x000fe20000400000 */
[----:B------:R-:W-:-:S02]  /*19c0*/  LEA R8, P0, R12, UR4, 0x4 ;  /* 0x000000040c087c11 */ /* 0x000fc4000f8020ff */
[----:B------:R-:W-:Y:S02]  /*19d0*/  F2FP.F16.F32.PACK_AB R4, R7, R4 ;  /* 0x000000040704723e */ /* 0x000fe400000000ff */
[----:B------:R-:W-:Y:S02]  /*19e0*/  F2FP.F16.F32.PACK_AB R5, R13, R6 ;  /* 0x000000060d05723e */ /* 0x000fe400000000ff */
[----:B------:R-:W-:Y:S02]  /*19f0*/  LEA.HI.X R9, R12, UR5, R25, 0x4, P0 ;  /* 0x000000050c097c11 */ /* 0x000fe400080f2419 */
[----:B------:R-:W-:Y:S02]  /*1a00*/  F2FP.F16.F32.PACK_AB R6, R24, R11 ;  /* 0x0000000b1806723e */ /* 0x000fe400000000ff */
[----:B------:R-:W-:Y:S02]  /*1a10*/  F2FP.F16.F32.PACK_AB R7, R15, R10 ;  /* 0x0000000a0f07723e */ /* 0x000fe400000000ff */
[----:B------:R-:W-:-:S03]  /*1a20*/  ISETP.GE.AND P0, PT, R3, R21, PT ;  /* 0x000000150300720c */ /* 0x000fc60003f06270 */
[----:B------:R3:W-:Y:S10]  /*1a30*/  STG.E.128 desc[UR6][R8.64], R4 ;  /* 0x0000000408007986 */ /* 0x0007f4000c101d06 */
[----:B------:R-:W-:Y:S05]  /*1a40*/  @!P0 BRA `(.L_x_37) ;  /* 0xfffffff800888947 */ /* 0x000fea000383ffff */
[----:B------:R-:W-:Y:S05]  /*1a50*/  EXIT ;  /* 0x000000000000794d */ /* 0x000fea0003800000 */
        .weak           $__internal_1_$__cuda_sm3x_div_rn_noftz_f32_slowpath
        .type           $__internal_1_$__cuda_sm3x_div_rn_noftz_f32_slowpath,@function
        .size           $__internal_1_$__cuda_sm3x_div_rn_noftz_f32_slowpath,(.L_x_51 - $__internal_1_$__cuda_sm3x_div_rn_noftz_f32_slowpath)
$__internal_1_$__cuda_sm3x_div_rn_noftz_f32_slowpath:
[----:B------:R-:W-:Y:S01]  /*1a60*/  SHF.R.U32.HI R8, RZ, 0x17, R5 ;  /* 0x00000017ff087819 */ /* 0x000fe20000011605 */
[----:B------:R-:W-:Y:S01]  /*1a70*/  BSSY.RECONVERGENT B2, `(.L_x_38) ;  /* 0x0000064000027945 */ /* 0x000fe20003800200 */
[----:B------:R-:W-:Y:S02]  /*1a80*/  SHF.R.U32.HI R7, RZ, 0x17, R4 ;  /* 0x00000017ff077819 */ /* 0x000fe40000011604 */
[----:B------:R-:W-:Y:S02]  /*1a90*/  LOP3.LUT R8, R8, 0xff, RZ, 0xc0, !PT ;  /* 0x000000ff08087812 */ /* 0x000fe400078ec0ff */
[----:B------:R-:W-:Y:S02]  /*1aa0*/  LOP3.LUT R12, R7, 0xff, RZ, 0xc0, !PT ;  /* 0x000000ff070c7812 */ /* 0x000fe400078ec0ff */
[----:B------:R-:W-:Y:S02]  /*1ab0*/  IADD3 R11, PT, PT, R8, -0x1, RZ ;  /* 0xffffffff080b7810 */ /* 0x000fe40007ffe0ff */
[----:B------:R-:W-:-:S02]  /*1ac0*/  IADD3 R13, PT, PT, R12, -0x1, RZ ;  /* 0xffffffff0c0d7810 */ /* 0x000fc40007ffe0ff */
[----:B------:R-:W-:Y:S02]  /*1ad0*/  ISETP.GT.U32.AND P0, PT, R11, 0xfd, PT ;  /* 0x000000fd0b00780c */ /* 0x000fe40003f04070 */
[----:B------:R-:W-:Y:S02]  /*1ae0*/  MOV R9, R4 ;  /* 0x0000000400097202 */ /* 0x000fe40000000f00 */
[----:B------:R-:W-:Y:S02]  /*1af0*/  ISETP.GT.U32.OR P0, PT, R13, 0xfd, P0 ;  /* 0x000000fd0d00780c */ /* 0x000fe40000704470 */
[----:B------:R-:W-:-:S11]  /*1b00*/  MOV R10, R5 ;  /* 0x00000005000a7202 */ /* 0x000fd60000000f00 */
[----:B------:R-:W-:Y:S01]  /*1b10*/  @!P0 MOV R7, RZ ;  /* 0x000000ff00078202 */ /* 0x000fe20000000f00 */
        /* <DEDUP_REMOVED lines=20> */
[----:B------:R-:W-:Y:S01]  /*1c60*/  @!P0 FFMA R9, R4, 1.84467440737095516160e+19, RZ ;  /* 0x5f80000004098823 */ /* 0x000fe200000000ff */
[----:B------:R-:W-:Y:S01]  /*1c70*/  @!P0 MOV R7, 0xffffffc0 ;  /* 0xffffffc000078802 */ /* 0x000fe20000000f00 */
[----:B------:R-:W-:-:S03]  /*1c80*/  @!P1 FFMA R10, R5, 1.84467440737095516160e+19, RZ ;  /* 0x5f800000050a9823 */ /* 0x000fc600000000ff */
[----:B------:R-:W-:-:S07]  /*1c90*/  @!P1 IADD3 R7, PT, PT, R7, 0x40, RZ ;  /* 0x0000004007079810 */ /* 0x000fce0007ffe0ff */
.L_x_39:
[----:B------:R-:W-:Y:S01]  /*1ca0*/  LEA R5, R8, 0xc0800000, 0x17 ;  /* 0xc080000008057811 */ /* 0x000fe200078eb8ff */
[----:B------:R-:W-:Y:S03]  /*1cb0*/  BSSY.RECONVERGENT B3, `(.L_x_44) ;  /* 0x0000036000037945 */ /* 0x000fe60003800200 */
[----:B------:R-:W-:Y:S02]  /*1cc0*/  IADD3 R10, PT, PT, -R5, R10, RZ ;  /* 0x0000000a050a7210 */ /* 0x000fe40007ffe1ff */
[----:B------:R-:W-:Y:S02]  /*1cd0*/  IADD3 R5, PT, PT, R12, -0x7f, RZ ;  /* 0xffffff810c057810 */ /* 0x000fe40007ffe0ff */
[----:B------:R-:W0:Y:S01]  /*1ce0*/  MUFU.RCP R11, R10 ;  /* 0x0000000a000b7308 */ /* 0x000e220000001000 */
[----:B------:R-:W-:Y:S01]  /*1cf0*/  FADD.FTZ R13, -R10, -RZ ;  /* 0x800000ff0a0d7221 */ /* 0x000fe20000010100 */
[C---:B------:R-:W-:Y:S01]  /*1d00*/  IADD3 R8, PT, PT, R5.reuse, 0x7f, -R8 ;  /* 0x0000007f05087810 */ /* 0x040fe20007ffe808 */
[----:B------:R-:W-:-:S03]  /*1d10*/  IMAD R4, R5, -0x800000, R9 ;  /* 0xff80000005047824 */ /* 0x000fc600078e0209 */
[----:B------:R-:W-:Y:S01]  /*1d20*/  IADD3 R8, PT, PT, R8, R7, RZ ;  /* 0x0000000708087210 */ /* 0x000fe20007ffe0ff */
        /* <DEDUP_REMOVED lines=9> */
[----:B------:R-:W-:-:S04]  /*1dc0*/  IADD3 R11, PT, PT, R5, R8, RZ ;  /* 0x00000008050b7210 */ /* 0x000fc80007ffe0ff */
[----:B------:R-:W-:-:S04]  /*1dd0*/  IADD3 R5, PT, PT, R11, -0x1, RZ ;  /* 0xffffffff0b057810 */ /* 0x000fc80007ffe0ff */
        /* <DEDUP_REMOVED lines=15> */
[----:B------:R-:W-:Y:S02]  /*1ed0*/  ISETP.NE.AND P1, PT, R11, RZ, PT ;  /* 0x000000ff0b00720c */ /* 0x000fe40003f25270 */
[----:B------:R-:W-:Y:S02]  /*1ee0*/  LOP3.LUT R7, R7, 0x800000, RZ, 0xfc, !PT ;  /* 0x0080000007077812 */ /* 0x000fe400078efcff */
[----:B------:R-:W-:-:S02]  /*1ef0*/  IADD3 R9, PT, PT, -R11, RZ, RZ ;  /* 0x000000ff0b097210 */ /* 0x000fc40007ffe1ff */
[----:B------:R-:W-:Y:S02]  /*1f00*/  SHF.L.U32 R10, R7, R10, RZ ;  /* 0x0000000a070a7219 */ /* 0x000fe400000006ff */
[----:B------:R-:W-:Y:S02]  /*1f10*/  FSETP.NEU.FTZ.AND P0, PT, R5, R8, PT ;  /* 0x000000080500720b */ /* 0x000fe40003f1d000 */
        /* <DEDUP_REMOVED lines=11> */
.L_x_46:
[----:B------:R-:W-:-:S04]  /*1fd0*/  LOP3.LUT R4, R4, 0x80000000, RZ, 0xc0, !PT ;  /* 0x8000000004047812 */ /* 0x000fc800078ec0ff */
[----:B------:R-:W-:Y:S01]  /*1fe0*/  LOP3.LUT R4, R4, 0x7f800000, RZ, 0xfc, !PT ;  /* 0x7f80000004047812 */ /* 0x000fe200078efcff */
[----:B------:R-:W-:Y:S06]  /*1ff0*/  BRA `(.L_x_47) ;  /* 0x0000000000047947 */ /* 0x000fec0003800000 */
.L_x_45:
[----:B------:R-:W-:-:S07]  /*2000*/  LEA R4, R8, R4, 0x17 ;  /* 0x0000000408047211 */ /* 0x000fce00078eb8ff */
.L_x_47:
[----:B------:R-:W-:Y:S05]  /*2010*/  BSYNC.RECONVERGENT B3 ;  /* 0x0000000000037941 */ /* 0x000fea0003800200 */
.L_x_44:
[----:B------:R-:W-:Y:S05]  /*2020*/  BRA `(.L_x_48) ;  /* 0x0000000000207947 */ /* 0x000fea0003800000 */
.L_x_43:
[----:B------:R-:W-:-:S04]  /*2030*/  LOP3.LUT R4, R10, 0x80000000, R9, 0x48, !PT ;  /* 0x800000000a047812 */ /* 0x000fc800078e4809 */
[----:B------:R-:W-:Y:S01]  /*2040*/  LOP3.LUT R4, R4, 0x7f800000, RZ, 0xfc, !PT ;  /* 0x7f80000004047812 */ /* 0x000fe200078efcff */
[----:B------:R-:W-:Y:S06]  /*2050*/  BRA `(.L_x_48) ;  /* 0x0000000000147947 */ /* 0x000fec0003800000 */
.L_x_42:
[----:B------:R-:W-:Y:S01]  /*2060*/  LOP3.LUT R4, R10, 0x80000000, R9, 0x48, !PT ;  /* 0x800000000a047812 */ /* 0x000fe200078e4809 */
[----:B------:R-:W-:Y:S06]  /*2070*/  BRA `(.L_x_48) ;  /* 0x00000000000c7947 */ /* 0x000fec0003800000 */
.L_x_41:
[----:B------:R-:W0:Y:S01]  /*2080*/  MUFU.RSQ R4, -QNAN ;  /* 0xffc0000000047908 */ /* 0x000e220000001400 */
[----:B------:R-:W-:Y:S05]  /*2090*/  BRA `(.L_x_48) ;  /* 0x0000000000047947 */ /* 0x000fea0003800000 */
.L_x_40:
[----:B------:R-:W-:-:S07]  /*20a0*/  FADD.FTZ R4, R4, R5 ;  /* 0x0000000504047221 */ /* 0x000fce0000010000 */
.L_x_48:
[----:B------:R-:W-:Y:S05]  /*20b0*/  BSYNC.RECONVERGENT B2 ;  /* 0x0000000000027941 */ /* 0x000fea0003800200 */
.L_x_38:
[----:B------:R-:W-:-:S04]  /*20c0*/  HFMA2 R7, -RZ, RZ, 0, 0 ;  /* 0x00000000ff077431 */ /* 0x000fc800000001ff */
[----:B0-----:R-:W-:Y:S05]  /*20d0*/  RET.REL.NODEC R6 `(_Z22rmsnorm_twoPassAlgo_e8I6__half7__half2EvP6float4PKS2_S5_iif) ;  /* 0xffffffdc06c87950 */ /* 0x001fea0003c3ffff */
.L_x_49:
        /* <DEDUP_REMOVED lines=10> */
.L_x_51:


//--------------------- .nv.shared._Z22rmsnorm_twoPassAlgo_e8I13__nv_bfloat1614__nv_bfloat162EvP6float4PKS2_S5_iif --------------------------
	.section	.nv.shared._Z22rmsnorm_twoPassAlgo_e8I13__nv_bfloat1614__nv_bfloat162EvP6float4PKS2_S5_iif,"aw",@nobits
	.sectionflags	@""
	.align	4
.nv.shared._Z22rmsnorm_twoPassAlgo_e8I13__nv_bfloat1614__nv_bfloat162EvP6float4PKS2_S5_iif:
	.zero		1160


//--------------------- .nv.shared.reserved.0     --------------------------
	.section	.nv.shared.reserved.0,"aw",@nobits
	.weak		__nv_reservedSMEM_offset_0_alias
	.size		__nv_reservedSMEM_offset_0_alias, 0, 64
	.other		__nv_reservedSMEM_offset_0_alias,@"STO_CUDA_RESERVED_SHARED STV_DEFAULT"
__nv_reservedSMEM_offset_0_alias:
	.zero		0
	.zero		64


//--------------------- .nv.shared._Z22rmsnorm_twoPassAlgo_e8I6__half7__half2EvP6float4PKS2_S5_iif --------------------------
	.section	.nv.shared._Z22rmsnorm_twoPassAlgo_e8I6__half7__half2EvP6float4PKS2_S5_iif,"aw",@nobits
	.sectionflags	@""
	.align	4
.nv.shared._Z22rmsnorm_twoPassAlgo_e8I6__half7__half2EvP6float4PKS2_S5_iif:
	.zero		1160


//--------------------- .nv.constant0._Z22rmsnorm_twoPassAlgo_e8I13__nv_bfloat1614__nv_bfloat162EvP6float4PKS2_S5_iif --------------------------
	.section	.nv.constant0._Z22rmsnorm_twoPassAlgo_e8I13__nv_bfloat1614__nv_bfloat162EvP6float4PKS2_S5_iif,"a",@progbits
	.sectionflags	@""
	.align	4
.nv.constant0._Z22rmsnorm_twoPassAlgo_e8I13__nv_bfloat1614__nv_bfloat162EvP6float4PKS2_S5_iif:
	.zero		932


//--------------------- .nv.constant0._Z22rmsnorm_twoPassAlgo_e8I6__half7__half2EvP6float4PKS2_S5_iif --------------------------
	.section	.nv.constant0._Z22rmsnorm_twoPassAlgo_e8I6__half7__half2EvP6float4PKS2_S5_iif,"a",@progbits
	.sectionflags	@""
	.align	4
.nv.constant0._Z22rmsnorm_twoPassAlgo_e8I6__half7__half2EvP6float4PKS2_S5_iif:
	.zero		932


//--------------------- SYMBOLS --------------------------

	.type		.nv.reservedSmem.offset0,@object
	.size		.nv.reservedSmem.offset0,0x4
	.type		.nv.reservedSmem.cap,@object
	.size		.nv.reservedSmem.cap,0x4
